def matmul_kernel(
    a_ptr,
    b_ptr,
    c_ptr,
    M,
    N,
    K,
    stride_am,
    stride_ak,
    stride_bk,
    stride_bn,
    stride_cm,
    stride_cn,
    BLOCK_M: tl.constexpr,
    BLOCK_N: tl.constexpr,
    BLOCK_K: tl.constexpr,
    GROUP_M: tl.constexpr,
):
    pid = tl.program_id(axis=0)
    num_pid_m = tl.cdiv(M, BLOCK_M)
    num_pid_n = tl.cdiv(N, BLOCK_N)
    num_pid_in_group = GROUP_M * num_pid_n
    group_id = pid // num_pid_in_group
    first_pid_m = group_id * GROUP_M
    group_size_m = min(num_pid_m - first_pid_m, GROUP_M)
    pid_m = first_pid_m + ((pid % num_pid_in_group) % group_size_m)
    pid_n = (pid % num_pid_in_group) // group_size_m

    offs_am = (pid_m * BLOCK_M + tl.arange(0, BLOCK_M)) % M
    offs_bn = (pid_n * BLOCK_N + tl.arange(0, BLOCK_N)) % N
    offs_k = tl.arange(0, BLOCK_K)
    a_ptrs = a_ptr + offs_am[:, None] * stride_am + offs_k[None, :] * stride_ak
    b_ptrs = b_ptr + offs_k[:, None] * stride_bk + offs_bn[None, :] * stride_bn

    acc = tl.zeros((BLOCK_M, BLOCK_N), dtype=tl.float32)
    for kk in range(0, tl.cdiv(K, BLOCK_K)):
        a = tl.load(a_ptrs, mask=offs_k[None, :] < K - kk * BLOCK_K, other=0.0)
        b = tl.load(b_ptrs, mask=offs_k[:, None] < K - kk * BLOCK_K, other=0.0)
        acc = tl.dot(a, b, acc)
        a_ptrs += BLOCK_K * stride_ak
        b_ptrs += BLOCK_K * stride_bk

    c = acc.to(c_ptr.dtype.element_ty)
    offs_cm = pid_m * BLOCK_M + tl.arange(0, BLOCK_M)
    offs_cn = pid_n * BLOCK_N + tl.arange(0, BLOCK_N)
    c_ptrs = c_ptr + offs_cm[:, None] * stride_cm + offs_cn[None, :] * stride_cn
    mask = (offs_cm[:, None] < M) & (offs_cn[None, :] < N)
    tl.store(c_ptrs, c, mask=mask)

# config = {"BLOCK_K": 32, "BLOCK_M": 64, "BLOCK_N": 512, "GROUP_M": 8, "arch": "sm_100", "dtype": "bf16", "num_ctas": 2, "num_stages": 3, "num_warps": 4}
# arch = sm_100


// ===== COMPILED SASS (sm_100a) =====

	.target	sm_100a

	.elftype	@"ET_EXEC"


//--------------------- .note.nv.tkinfo           --------------------------
	.section	.note.nv.tkinfo,"",@"SHT_NOTE"
	.sectionflags	@"SHF_NOTE_NV_TKINFO"
	.tkinfo
        /*0018*/ 	.word	0x00000081
        /*0030*/ 	.string	""
        /*0030*/ 	.string	"ptxas-blackwell"
        /*0030*/ 	.string	"Cuda compilation tools, release 12.9, V12.9.86"
        /*0030*/ 	.string	"Build cuda_12.9.r12.9/compiler.36037853_0"
        /*0030*/ 	.string	"-v  -suppress-debug-info  -lineinfo  -arch sm_100a "



//--------------------- .note.nv.cuver            --------------------------
	.section	.note.nv.cuver,"",@"SHT_NOTE"
	.sectionflags	@"SHF_NOTE_NV_CUVER"
        /*0018*/ 	.short	0x0001
        /*001a*/ 	.short	0x0064
        /*001c*/ 	.short	0x0001
        /*001e*/ 	.short	0x0000
        /*0020*/ 	.short	0x0001
        /*0022*/ 	.short	0x0000


//--------------------- .nv.info                  --------------------------
	.section	.nv.info,"",@"SHT_CUDA_INFO"
	.align	4


	//----- nvinfo : EIATTR_REGCOUNT
	.align		4
        /*0000*/ 	.byte	0x04, 0x2f
        /*0002*/ 	.short	(.L_4 - .L_3)
	.align		4
.L_3:
        /*0004*/ 	.word	index@(matmul_kernel)
        /*0008*/ 	.word	0x000000ff


	//----- nvinfo : EIATTR_FRAME_SIZE
	.align		4
.L_4:
        /*000c*/ 	.byte	0x04, 0x11
        /*000e*/ 	.short	(.L_6 - .L_5)
	.align		4
.L_5:
        /*0010*/ 	.word	index@($__internal_2_$__cuda_sm10x_tcgen05_guardrail_trap_unallocated_columns_being_dealloced)
        /*0014*/ 	.word	0x00000000


	//----- nvinfo : EIATTR_FRAME_SIZE
	.align		4
.L_6:
        /*0018*/ 	.byte	0x04, 0x11
        /*001a*/ 	.short	(.L_8 - .L_7)
	.align		4
.L_7:
        /*001c*/ 	.word	index@($__internal_1_$__cuda_sm10x_tcgen05_guardrail_trap_phase_invalid_during_alloc)
        /*0020*/ 	.word	0x00000000


	//----- nvinfo : EIATTR_FRAME_SIZE
	.align		4
.L_8:
        /*0024*/ 	.byte	0x04, 0x11
        /*0026*/ 	.short	(.L_10 - .L_9)
	.align		4
.L_9:
        /*0028*/ 	.word	index@($__internal_0_$__cuda_sm10x_tcgen05_guardrail_trap_col_being_dealloced_not_returned_by_alloc)
        /*002c*/ 	.word	0x00000000


	//----- nvinfo : EIATTR_FRAME_SIZE
	.align		4
.L_10:
        /*0030*/ 	.byte	0x04, 0x11
        /*0032*/ 	.short	(.L_12 - .L_11)
	.align		4
.L_11:
        /*0034*/ 	.word	index@(matmul_kernel)
        /*0038*/ 	.word	0x00000000


	//----- nvinfo : EIATTR_MIN_STACK_SIZE
	.align		4
.L_12:
        /*003c*/ 	.byte	0x04, 0x12
        /*003e*/ 	.short	(.L_14 - .L_13)
	.align		4
.L_13:
        /*0040*/ 	.word	index@(matmul_kernel)
        /*0044*/ 	.word	0x00000000
.L_14:


//--------------------- .nv.info.matmul_kernel    --------------------------
	.section	.nv.info.matmul_kernel,"",@"SHT_CUDA_INFO"
	.sectionflags	@""
	.align	4


	//----- nvinfo : EIATTR_CUDA_API_VERSION
	.align		4
        /*0000*/ 	.byte	0x04, 0x37
        /*0002*/ 	.short	(.L_16 - .L_15)
.L_15:
        /*0004*/ 	.word	0x00000081


	//----- nvinfo : EIATTR_KPARAM_INFO
	.align		4
.L_16:
        /*0008*/ 	.byte	0x04, 0x17
        /*000a*/ 	.short	(.L_18 - .L_17)
.L_17:
        /*000c*/ 	.word	0x00000000
        /*0010*/ 	.short	0x000d
        /*0012*/ 	.short	0x0048
        /*0014*/ 	.byte	0x00, 0xf4, 0x21, 0x00


	//----- nvinfo : EIATTR_KPARAM_INFO
	.align		4
.L_18:
        /*0018*/ 	.byte	0x04, 0x17
        /*001a*/ 	.short	(.L_20 - .L_19)
.L_19:
        /*001c*/ 	.word	0x00000000
        /*0020*/ 	.short	0x000c
        /*0022*/ 	.short	0x0040
        /*0024*/ 	.byte	0x00, 0xf4, 0x21, 0x00


	//----- nvinfo : EIATTR_KPARAM_INFO
	.align		4
.L_20:
        /*0028*/ 	.byte	0x04, 0x17
        /*002a*/ 	.short	(.L_22 - .L_21)
.L_21:
        /*002c*/ 	.word	0x00000000
        /*0030*/ 	.short	0x000b
        /*0032*/ 	.short	0x0038
        /*0034*/ 	.byte	0x00, 0xf0, 0x11, 0x00


	//----- nvinfo : EIATTR_KPARAM_INFO
	.align		4
.L_22:
        /*0038*/ 	.byte	0x04, 0x17
        /*003a*/ 	.short	(.L_24 - .L_23)
.L_23:
        /*003c*/ 	.word	0x00000000
        /*0040*/ 	.short	0x000a
        /*0042*/ 	.short	0x0034
        /*0044*/ 	.byte	0x00, 0xf0, 0x11, 0x00


	//----- nvinfo : EIATTR_KPARAM_INFO
	.align		4
.L_24:
        /*0048*/ 	.byte	0x04, 0x17
        /*004a*/ 	.short	(.L_26 - .L_25)
.L_25:
        /*004c*/ 	.word	0x00000000
        /*0050*/ 	.short	0x0009
        /*0052*/ 	.short	0x0030
        /*0054*/ 	.byte	0x00, 0xf0, 0x11, 0x00


	//----- nvinfo : EIATTR_KPARAM_INFO
	.align		4
.L_26:
        /*0058*/ 	.byte	0x04, 0x17
        /*005a*/ 	.short	(.L_28 - .L_27)
.L_27:
        /*005c*/ 	.word	0x00000000
        /*0060*/ 	.short	0x0008
        /*0062*/ 	.short	0x002c
        /*0064*/ 	.byte	0x00, 0xf0, 0x11, 0x00


	//----- nvinfo : EIATTR_KPARAM_INFO
	.align		4
.L_28:
        /*0068*/ 	.byte	0x04, 0x17
        /*006a*/ 	.short	(.L_30 - .L_29)
.L_29:
        /*006c*/ 	.word	0x00000000
        /*0070*/ 	.short	0x0007
        /*0072*/ 	.short	0x0028
        /*0074*/ 	.byte	0x00, 0xf0, 0x11, 0x00


	//----- nvinfo : EIATTR_KPARAM_INFO
	.align		4
.L_30:
        /*0078*/ 	.byte	0x04, 0x17
        /*007a*/ 	.short	(.L_32 - .L_31)
.L_31:
        /*007c*/ 	.word	0x00000000
        /*0080*/ 	.short	0x0006
        /*0082*/ 	.short	0x0024
        /*0084*/ 	.byte	0x00, 0xf0, 0x11, 0x00


	//----- nvinfo : EIATTR_KPARAM_INFO
	.align		4
.L_32:
        /*0088*/ 	.byte	0x04, 0x17
        /*008a*/ 	.short	(.L_34 - .L_33)
.L_33:
        /*008c*/ 	.word	0x00000000
        /*0090*/ 	.short	0x0005
        /*0092*/ 	.short	0x0020
        /*0094*/ 	.byte	0x00, 0xf0, 0x11, 0x00


	//----- nvinfo : EIATTR_KPARAM_INFO
	.align		4
.L_34:
        /*0098*/ 	.byte	0x04, 0x17
        /*009a*/ 	.short	(.L_36 - .L_35)
.L_35:
        /*009c*/ 	.word	0x00000000
        /*00a0*/ 	.short	0x0004
        /*00a2*/ 	.short	0x001c
        /*00a4*/ 	.byte	0x00, 0xf0, 0x11, 0x00


	//----- nvinfo : EIATTR_KPARAM_INFO
	.align		4
.L_36:
        /*00a8*/ 	.byte	0x04, 0x17
        /*00aa*/ 	.short	(.L_38 - .L_37)
.L_37:
        /*00ac*/ 	.word	0x00000000
        /*00b0*/ 	.short	0x0003
        /*00b2*/ 	.short	0x0018
        /*00b4*/ 	.byte	0x00, 0xf0, 0x11, 0x00


	//----- nvinfo : EIATTR_KPARAM_INFO
	.align		4
.L_38:
        /*00b8*/ 	.byte	0x04, 0x17
        /*00ba*/ 	.short	(.L_40 - .L_39)
.L_39:
        /*00bc*/ 	.word	0x00000000
        /*00c0*/ 	.short	0x0002
        /*00c2*/ 	.short	0x0010
        /*00c4*/ 	.byte	0x00, 0xf4, 0x21, 0x00


	//----- nvinfo : EIATTR_KPARAM_INFO
	.align		4
.L_40:
        /*00c8*/ 	.byte	0x04, 0x17
        /*00ca*/ 	.short	(.L_42 - .L_41)
.L_41:
        /*00cc*/ 	.word	0x00000000
        /*00d0*/ 	.short	0x0001
        /*00d2*/ 	.short	0x0008
        /*00d4*/ 	.byte	0x00, 0xf4, 0x21, 0x00


	//----- nvinfo : EIATTR_KPARAM_INFO
	.align		4
.L_42:
        /*00d8*/ 	.byte	0x04, 0x17
        /*00da*/ 	.short	(.L_44 - .L_43)
.L_43:
        /*00dc*/ 	.word	0x00000000
        /*00e0*/ 	.short	0x0000
        /*00e2*/ 	.short	0x0000
        /*00e4*/ 	.byte	0x00, 0xf4, 0x21, 0x00


	//----- nvinfo : EIATTR_EXPLICIT_CLUSTER
	.align		4
.L_44:
        /*00e8*/ 	.byte	0x01, 0x3e
	.zero		2


	//----- nvinfo : EIATTR_CTA_PER_CLUSTER
	.align		4
        /*00ec*/ 	.byte	0x04, 0x3d
        /*00ee*/ 	.short	(.L_46 - .L_45)
.L_45:
        /*00f0*/ 	.word	0x00000002
        /*00f4*/ 	.word	0x00000001
        /*00f8*/ 	.word	0x00000001


	//----- nvinfo : EIATTR_AT_ENTRY_FRAGMENTS
	.align		4
.L_46:
        /*00fc*/ 	.byte	0x04, 0x4f
        /*00fe*/ 	.short	(.L_48 - .L_47)


	//   ....[0]....
.L_47:
        /*0100*/ 	.word	0x00000004


	//----- nvinfo : EIATTR_RESERVED_SMEM_USED
	.align		4
.L_48:
        /*0104*/ 	.byte	0x01, 0x41
	.zero		2


	//----- nvinfo : EIATTR_SPARSE_MMA_MASK
	.align		4
        /*0108*/ 	.byte	0x03, 0x50
        /*010a*/ 	.short	0x0000


	//----- nvinfo : EIATTR_TCGEN05_1CTA_USED
	.align		4
        /*010c*/ 	.byte	0x01, 0x51
	.zero		2


	//----- nvinfo : EIATTR_MAXREG_COUNT
	.align		4
        /*0110*/ 	.byte	0x03, 0x1b
        /*0112*/ 	.short	0x00ff


	//----- nvinfo : EIATTR_NUM_BARRIERS
	.align		4
        /*0114*/ 	.byte	0x02, 0x4c
        /*0116*/ 	.byte	0x01
	.zero		1


	//----- nvinfo : EIATTR_INT_WARP_WIDE_INSTR_OFFSETS
	.align		4
        /*0118*/ 	.byte	0x04, 0x31
        /*011a*/ 	.short	(.L_50 - .L_49)


	//   ....[0]....
.L_49:
        /*011c*/ 	.word	0x00003740


	//   ....[1]....
        /*0120*/ 	.word	0x00003760


	//   ....[2]....
        /*0124*/ 	.word	0x00004f20


	//   ....[3]....
        /*0128*/ 	.word	0x0000c280


	//   ....[4]....
        /*012c*/ 	.word	0x0000c2d0


	//----- nvinfo : EIATTR_COOP_GROUP_MASK_REGIDS
	.align		4
.L_50:
        /*0130*/ 	.byte	0x04, 0x29
        /*0132*/ 	.short	(.L_52 - .L_51)


	//   ....[0]....
.L_51:
        /*0134*/ 	.word	0xffffffff


	//   ....[1]....
        /*0138*/ 	.word	0xffffffff


	//   ....[2]....
        /*013c*/ 	.word	0xffffffff


	//   ....[3]....
        /*0140*/ 	.word	0xffffffff


	//----- nvinfo : EIATTR_COOP_GROUP_INSTR_OFFSETS
	.align		4
.L_52:
        /*0144*/ 	.byte	0x04, 0x28
        /*0146*/ 	.short	(.L_54 - .L_53)


	//   ....[0]....
.L_53:
        /*0148*/ 	.word	0x00000070


	//   ....[1]....
        /*014c*/ 	.word	0x00000330


	//   ....[2]....
        /*0150*/ 	.word	0x0000c110


	//   ....[3]....
        /*0154*/ 	.word	0x0000c380


	//----- nvinfo : EIATTR_VRC_CTA_INIT_COUNT
	.align		4
.L_54:
        /*0158*/ 	.byte	0x02, 0x4a
        /*015a*/ 	.byte	0x80
	.zero		1


	//----- nvinfo : EIATTR_MBARRIER_INSTR_OFFSETS
	.align		4
        /*015c*/ 	.byte	0x04, 0x39
        /*015e*/ 	.short	(.L_56 - .L_55)


	//   ....[0]....
.L_55:
        /*0160*/ 	.word	0x00003900
        /*0164*/ 	.word	0x000000ff
        /*0168*/ 	.word	0x00000000
        /*016c*/ 	.short	0x0100
        /*016e*/ 	.byte	0x0f
	.zero		1


	//   ....[1]....
        /*0170*/ 	.word	0x00004f60
        /*0174*/ 	.word	0x000000ff
        /*0178*/ 	.word	0x0000a008
        /*017c*/ 	.short	0x0100
        /*017e*/ 	.byte	0x0d
	.zero		1


	//   ....[2]....
        /*0180*/ 	.word	0x000065f0
        /*0184*/ 	.word	0x000000ff
        /*0188*/ 	.word	0x00000000
        /*018c*/ 	.short	0x010a
        /*018e*/ 	.byte	0x0f
	.zero		1


	//   ....[3]....
        /*0190*/ 	.word	0x00007da0
        /*0194*/ 	.word	0x000000ff
        /*0198*/ 	.word	0x00000000
        /*019c*/ 	.short	0x010a
        /*019e*/ 	.byte	0x0f
	.zero		1


	//   ....[4]....
        /*01a0*/ 	.word	0x00007ee0
        /*01a4*/ 	.word	0x000000ff
        /*01a8*/ 	.word	0x0000a000
        /*01ac*/ 	.short	0x0108
        /*01ae*/ 	.byte	0x0d
	.zero		1


	//   ....[5]....
        /*01b0*/ 	.word	0x00007f70
        /*01b4*/ 	.word	0x000000ff
        /*01b8*/ 	.word	0x0000a008
        /*01bc*/ 	.short	0x0108
        /*01be*/ 	.byte	0x0d
	.zero		1


	//   ....[6]....
        /*01c0*/ 	.word	0x0000c3a0
        /*01c4*/ 	.word	0x000000ff
        /*01c8*/ 	.word	0x00000000
        /*01cc*/ 	.short	0x010a
        /*01ce*/ 	.byte	0x0f
	.zero		1


	//   ....[7]....
        /*01d0*/ 	.word	0x0000c3d0
        /*01d4*/ 	.word	0x000000ff
        /*01d8*/ 	.word	0x00000000
        /*01dc*/ 	.short	0x010a
        /*01de*/ 	.byte	0x0f
	.zero		1


	//----- nvinfo : EIATTR_NUM_MBARRIERS
	.align		4
.L_56:
        /*01e0*/ 	.byte	0x03, 0x38
        /*01e2*/ 	.short	0x0002


	//----- nvinfo : EIATTR_EXIT_INSTR_OFFSETS
	.align		4
        /*01e4*/ 	.byte	0x04, 0x1c
        /*01e6*/ 	.short	(.L_58 - .L_57)


	//   ....[0]....
.L_57:
        /*01e8*/ 	.word	0x0000c390


	//----- nvinfo : EIATTR_REQNTID
	.align		4
.L_58:
        /*01ec*/ 	.byte	0x04, 0x10
        /*01ee*/ 	.short	(.L_60 - .L_59)
.L_59:
        /*01f0*/ 	.word	0x00000080
        /*01f4*/ 	.word	0x00000001
        /*01f8*/ 	.word	0x00000001


	//----- nvinfo : EIATTR_CRS_STACK_SIZE
	.align		4
.L_60:
        /*01fc*/ 	.byte	0x04, 0x1e
        /*01fe*/ 	.short	(.L_62 - .L_61)
.L_61:
        /*0200*/ 	.word	0x00000000


	//----- nvinfo : EIATTR_CBANK_PARAM_SIZE
	.align		4
.L_62:
        /*0204*/ 	.byte	0x03, 0x19
        /*0206*/ 	.short	0x0050


	//----- nvinfo : EIATTR_PARAM_CBANK
	.align		4
        /*0208*/ 	.byte	0x04, 0x0a
        /*020a*/ 	.short	(.L_64 - .L_63)
	.align		4
.L_63:
        /*020c*/ 	.word	index@(.nv.constant0.matmul_kernel)
        /*0210*/ 	.short	0x0380
        /*0212*/ 	.short	0x0050


	//----- nvinfo : EIATTR_SW_WAR
	.align		4
.L_64:
        /*0214*/ 	.byte	0x04, 0x36
        /*0216*/ 	.short	(.L_66 - .L_65)
.L_65:
        /*0218*/ 	.word	0x00000008
.L_66:


//--------------------- .nv.compat                --------------------------
	.section	.nv.compat,"",@"SHT_CUDA_COMPAT_INFO"
	.align	4
        /*0000*/ 	.byte	0x02, 0x02, 0x02, 0x00, 0x02, 0x05, 0x05, 0x00, 0x02, 0x03, 0x00, 0x00, 0x02, 0x06, 0x01, 0x00


//--------------------- .nv.callgraph             --------------------------
	.section	.nv.callgraph,"",@"SHT_CUDA_CALLGRAPH"
	.align	4
	.sectionentsize	8
	.align		4
        /*0000*/ 	.word	0x00000000
	.align		4
        /*0004*/ 	.word	0xffffffff
	.align		4
        /*0008*/ 	.word	0x00000000
	.align		4
        /*000c*/ 	.word	0xfffffffe
	.align		4
        /*0010*/ 	.word	0x00000000
	.align		4
        /*0014*/ 	.word	0xfffffffd
	.align		4
        /*0018*/ 	.word	0x00000000
	.align		4
        /*001c*/ 	.word	0xfffffffc


//--------------------- .text.matmul_kernel       --------------------------
	.section	.text.matmul_kernel,"ax",@progbits
	.align	128
        .global         matmul_kernel
        .type           matmul_kernel,@function
        .size           matmul_kernel,(.L_x_20 - matmul_kernel)
        .other          matmul_kernel,@"STO_CUDA_ENTRY STV_DEFAULT"
matmul_kernel:
.text.matmul_kernel:
[----:B------:R-:W0:Y:S01]  /*0000*/  LDC R1, c[0x0][0x37c] ;  /* 0x0000df00ff017b82 */ /* 0x000e220000000800 */
[----:B------:R-:W1:Y:S01]  /*0010*/  S2R R132, SR_TID.X ;  /* 0x0000000000847919 */ /* 0x000e620000002100 */
[----:B------:R-:W2:Y:S01]  /*0020*/  LDCU.64 UR26, c[0x0][0x358] ;  /* 0x00006b00ff1a77ac */ /* 0x000ea20008000a00 */
[----:B-1----:R-:W-:-:S13]  /*0030*/  ISETP.GE.U32.AND P0, PT, R132, 0x20, PT ;  /* 0x000000208400780c */ /* 0x002fda0003f06070 */
[----:B------:R-:W-:Y:S02]  /*0040*/  VOTEU.ANY UP0, P0 ;  /* 0x0000000000ff7886 */ /* 0x000fe40000000100 */
[----:B0-2---:R-:W-:Y:S05]  /*0050*/  BRA.U UP0, `(.L_x_0) ;  /* 0x0000000100b87547 */ /* 0x005fea000b800000 */
[----:B------:R-:W0:Y:S01]  /*0060*/  S2UR UR6, SR_CgaCtaId ;  /* 0x00000000000679c3 */ /* 0x000e220000008800 */
[----:B------:R-:W-:Y:S01]  /*0070*/  NOP ;  /* 0x0000000000007918 */ /* 0x000fe20000000000 */
[----:B------:R-:W-:Y:S02]  /*0080*/  UMOV UR4, 0x40 ;  /* 0x0000004000047882 */ /* 0x000fe40000000000 */
[----:B0-----:R-:W-:-:S09]  /*0090*/  ULEA UR4, UR6, UR4, 0x18 ;  /* 0x0000000406047291 */ /* 0x001fd2000f8ec0ff */
[----:B------:R-:W0:Y:S01]  /*00a0*/  LDS.U8 R0, [UR4] ;  /* 0x00000004ff007984 */ /* 0x000e220008000000 */
[----:B------:R-:W-:Y:S02]  /*00b0*/  UMOV UR4, 0x400 ;  /* 0x0000040000047882 */ /* 0x000fe40000000000 */
[----:B------:R-:W-:Y:S01]  /*00c0*/  ULEA UR4, UR6, UR4, 0x18 ;  /* 0x0000000406047291 */ /* 0x000fe2000f8ec0ff */
[----:B0-----:R-:W-:-:S13]  /*00d0*/  ISETP.NE.AND P0, PT, R0, RZ, PT ;  /* 0x000000ff0000720c */ /* 0x001fda0003f05270 */
[----:B------:R-:W-:Y:S05]  /*00e0*/  @P0 BRA `(.L_x_1) ;  /* 0x00000000007c0947 */ /* 0x000fea0003800000 */
[----:B------:R-:W-:-:S13]  /*00f0*/  ELECT P0, URZ, PT ;  /* 0x0000000000ff782f */ /* 0x000fda0003800000 */
[----:B------:R-:W-:Y:S05]  /*0100*/  @!P0 BRA `(.L_x_2) ;  /* 0x0000000000848947 */ /* 0x000fea0003800000 */
[----:B------:R-:W-:Y:S01]  /*0110*/  UMOV UR5, 0x8 ;  /* 0x0000000800057882 */ /* 0x000fe20000000000 */
[----:B------:R-:W-:Y:S02]  /*0120*/  IMAD.MOV.U32 R4, RZ, RZ, 0x1 ;  /* 0x00000001ff047424 */ /* 0x000fe400078e00ff */
[----:B------:R-:W-:Y:S02]  /*0130*/  IMAD.MOV.U32 R5, RZ, RZ, 0xff ;  /* 0x000000ffff057424 */ /* 0x000fe400078e00ff */
[----:B------:R-:W-:Y:S04]  /*0140*/  DEPBAR.LE SB0, 0x36 ;  /* 0x00008d800000791a */ /* 0x000fe80000000000 */
[----:B------:R-:W0:Y:S02]  /*0150*/  UTCATOMSWS.FIND_AND_SET.ALIGN UP1, UR5, UR5 ;  /* 0x00000005000575e3 */ /* 0x000e240008020800 */
[----:B0-----:R-:W-:-:S04]  /*0160*/  PLOP3.LUT P0, PT, PT, PT, UP1, 0x80, 0x8 ;  /* 0x000000000008781c */ /* 0x001fc80003f0f018 */
[----:B------:R-:W-:-:S04]  /*0170*/  SEL R0, RZ, 0xffffffff, !P0 ;  /* 0xffffffffff007807 */ /* 0x000fc80004000000 */
[----:B------:R-:W-:Y:S01]  /*0180*/  ISETP.NE.AND P0, PT, R0, RZ, PT ;  /* 0x000000ff0000720c */ /* 0x000fe20003f05270 */
[----:B------:R-:W-:-:S12]  /*0190*/  IMAD.U32 R0, RZ, RZ, UR5 ;  /* 0x00000005ff007e24 */ /* 0x000fd8000f8e00ff */
[----:B------:R-:W-:Y:S05]  /*01a0*/  @P0 BRA `(.L_x_3) ;  /* 0x0000000000240947 */ /* 0x000fea0003800000 */
.L_x_4:
[----:B------:R-:W-:Y:S05]  /*01b0*/  NANOSLEEP 0x64 ;  /* 0x000000640000795d */ /* 0x000fea0003800000 */
[----:B------:R-:W-:-:S05]  /*01c0*/  UMOV UR5, 0x8 ;  /* 0x0000000800057882 */ /* 0x000fca0000000000 */
[----:B------:R-:W-:Y:S04]  /*01d0*/  DEPBAR.LE SB0, 0x36 ;  /* 0x00008d800000791a */ /* 0x000fe80000000000 */
[----:B------:R-:W0:Y:S02]  /*01e0*/  UTCATOMSWS.FIND_AND_SET.ALIGN UP1, UR5, UR5 ;  /* 0x00000005000575e3 */ /* 0x000e240008020800 */
[----:B0-----:R-:W-:-:S04]  /*01f0*/  PLOP3.LUT P0, PT, PT, PT, UP1, 0x80, 0x8 ;  /* 0x000000000008781c */ /* 0x001fc80003f0f018 */
[----:B------:R-:W-:-:S04]  /*0200*/  SEL R0, RZ, 0xffffffff, !P0 ;  /* 0xffffffffff007807 */ /* 0x000fc80004000000 */
[----:B------:R-:W-:Y:S01]  /*0210*/  ISETP.NE.AND P0, PT, R0, RZ, PT ;  /* 0x000000ff0000720c */ /* 0x000fe20003f05270 */
[----:B------:R-:W-:-:S12]  /*0220*/  IMAD.U32 R0, RZ, RZ, UR5 ;  /* 0x00000005ff007e24 */ /* 0x000fd8000f8e00ff */
[----:B------:R-:W-:Y:S05]  /*0230*/  @!P0 BRA `(.L_x_4) ;  /* 0xfffffffc00dc8947 */ /* 0x000fea000383ffff */
.L_x_3:
[C---:B------:R-:W-:Y:S01]  /*0240*/  VIADD R3, R0.reuse, 0x10 ;  /* 0x0000001000037836 */ /* 0x040fe20000000000 */
[----:B------:R-:W-:Y:S01]  /*0250*/  UMOV UR5, 0x50 ;  /* 0x0000005000057882 */ /* 0x000fe20000000000 */
[----:B------:R-:W-:Y:S01]  /*0260*/  SHF.L.U32 R2, R5, R0, RZ ;  /* 0x0000000005027219 */ /* 0x000fe200000006ff */
[----:B------:R-:W-:Y:S01]  /*0270*/  ULEA UR5, UR6, UR5, 0x18 ;  /* 0x0000000506057291 */ /* 0x000fe2000f8ec0ff */
[----:B------:R-:W-:Y:S01]  /*0280*/  IMAD.SHL.U32 R0, R0, 0x20, RZ ;  /* 0x0000002000007824 */ /* 0x000fe200078e00ff */
[----:B------:R-:W-:-:S04]  /*0290*/  SHF.L.U32 R3, R4, R3, RZ ;  /* 0x0000000304037219 */ /* 0x000fc800000006ff */
[----:B------:R-:W-:-:S05]  /*02a0*/  LOP3.LUT R2, R3, R2, RZ, 0xfc, !PT ;  /* 0x0000000203027212 */ /* 0x000fca00078efcff */
[----:B------:R0:W-:Y:S04]  /*02b0*/  ATOMS.OR RZ, [UR5], R2 ;  /* 0x00000002ffff798c */ /* 0x0001e8000b000005 */
[----:B------:R0:W-:Y:S01]  /*02c0*/  STS [UR4], R0 ;  /* 0x00000000ff007988 */ /* 0x0001e20008000804 */
[----:B------:R-:W-:Y:S05]  /*02d0*/  BRA `(.L_x_2) ;  /* 0x0000000000107947 */ /* 0x000fea0003800000 */
.L_x_1:
[----:B------:R-:W-:Y:S01]  /*02e0*/  IMAD.MOV.U32 R0, RZ, RZ, -0x1 ;  /* 0xffffffffff007424 */ /* 0x000fe200078e00ff */
[----:B------:R-:W-:-:S04]  /*02f0*/  MOV R2, 0x320 ;  /* 0x0000032000027802 */ /* 0x000fc80000000f00 */
[----:B------:R0:W-:Y:S03]  /*0300*/  STS [UR4], R0 ;  /* 0x00000000ff007988 */ /* 0x0001e60008000804 */
[----:B0-----:R-:W-:Y:S05]  /*0310*/  CALL.REL.NOINC `($__internal_1_$__cuda_sm10x_tcgen05_guardrail_trap_phase_invalid_during_alloc) ;  /* 0x000000c000447944 */ /* 0x001fea0003c00000 */
.L_x_2:
[----:B------:R-:W-:Y:S05]  /*0320*/  WARPSYNC.ALL ;  /* 0x0000000000007948 */ /* 0x000fea0003800000 */
[----:B------:R-:W-:Y:S01]  /*0330*/  NOP ;  /* 0x0000000000007918 */ /* 0x000fe20000000000 */
.L_x_0:
[----:B------:R-:W1:Y:S08]  /*0340*/  LDC.64 R58, c[0x0][0x398] ;  /* 0x0000e600ff3a7b82 */ /* 0x000e700000000a00 */
[----:B------:R-:W2:Y:S02]  /*0350*/  S2UR UR5, SR_CgaSize ;  /* 0x00000000000579c3 */ /* 0x000ea40000008a00 */
[----:B--2---:R-:W-:-:S12]  /*0360*/  UIMAD UR5, UR5, -0xa0, URZ ;  /* 0xffffff60050578a4 */ /* 0x004fd8000f8e02ff */
[----:B------:R-:W2:Y:S01]  /*0370*/  LDCU UR5, c[0x0][UR5+0x2b0] ;  /* 0x00005600050577ac */ /* 0x000ea20008000800 */
[----:B------:R-:W3:Y:S01]  /*0380*/  S2R R15, SR_CgaCtaId ;  /* 0x00000000000f7919 */ /* 0x000ee20000008800 */
[----:B------:R-:W4:Y:S01]  /*0390*/  S2UR UR4, SR_CTAID.X ;  /* 0x00000000000479c3 */ /* 0x000f220000002500 */
[----:B01----:R-:W-:Y:S01]  /*03a0*/  VIADD R0, R59, 0x1ff ;  /* 0x000001ff3b007836 */ /* 0x003fe20000000000 */
[----:B------:R-:W-:-:S04]  /*03b0*/  IABS R11, R58 ;  /* 0x0000003a000b7213 */ /* 0x000fc80000000000 */
[----:B------:R-:W-:Y:S02]  /*03c0*/  SHF.R.S32.HI R3, RZ, 0x1f, R0 ;  /* 0x0000001fff037819 */ /* 0x000fe40000011400 */
[----:B----4-:R-:W-:Y:S01]  /*03d0*/  I2FP.F32.U32 R5, UR4 ;  /* 0x0000000400057c45 */ /* 0x010fe20008201000 */
[----:B------:R-:W0:Y:S01]  /*03e0*/  S2UR UR4, SR_CgaCtaId ;  /* 0x00000000000479c3 */ /* 0x000e220000008800 */
[----:B------:R-:W-:-:S03]  /*03f0*/  LEA.HI R3, R3, R0, RZ, 0x9 ;  /* 0x0000000003037211 */ /* 0x000fc600078f48ff */
[----:B--2---:R-:W-:Y:S01]  /*0400*/  FMUL R5, R5, UR5 ;  /* 0x0000000505057c20 */ /* 0x004fe20008400000 */
[----:B------:R-:W-:-:S05]  /*0410*/  SHF.R.S32.HI R3, RZ, 0x9, R3 ;  /* 0x00000009ff037819 */ /* 0x000fca0000011403 */
[----:B------:R-:W-:Y:S01]  /*0420*/  IMAD.SHL.U32 R4, R3, 0x8, RZ ;  /* 0x0000000803047824 */ /* 0x000fe200078e00ff */
[----:B------:R-:W-:Y:S04]  /*0430*/  F2I.U32.TRUNC.NTZ R5, R5 ;  /* 0x0000000500057305 */ /* 0x000fe8000020f000 */
[----:B------:R-:W-:-:S04]  /*0440*/  IABS R7, R4 ;  /* 0x0000000400077213 */ /* 0x000fc80000000000 */
[----:B------:R-:W1:Y:S08]  /*0450*/  I2F.RP R0, R7 ;  /* 0x0000000700007306 */ /* 0x000e700000209400 */
[----:B-1----:R-:W1:Y:S02]  /*0460*/  MUFU.RCP R0, R0 ;  /* 0x0000000000007308 */ /* 0x002e640000001000 */
[----:B-1----:R-:W-:Y:S01]  /*0470*/  VIADD R2, R0, 0xffffffe ;  /* 0x0ffffffe00027836 */ /* 0x002fe20000000000 */
[----:B------:R-:W-:-:S05]  /*0480*/  IABS R0, R5 ;  /* 0x0000000500007213 */ /* 0x000fca0000000000 */
[----:B------:R1:W2:Y:S02]  /*0490*/  F2I.FTZ.U32.TRUNC.NTZ R3, R2 ;  /* 0x0000000200037305 */ /* 0x0002a4000021f000 */
[----:B-1----:R-:W-:Y:S02]  /*04a0*/  IMAD.MOV.U32 R2, RZ, RZ, RZ ;  /* 0x000000ffff027224 */ /* 0x002fe400078e00ff */
[----:B--2---:R-:W-:-:S04]  /*04b0*/  IMAD.MOV R6, RZ, RZ, -R3 ;  /* 0x000000ffff067224 */ /* 0x004fc800078e0a03 */
[----:B------:R-:W-:Y:S01]  /*04c0*/  IMAD R9, R6, R7, RZ ;  /* 0x0000000706097224 */ /* 0x000fe200078e02ff */
[----:B------:R-:W-:-:S03]  /*04d0*/  IABS R6, R4 ;  /* 0x0000000400067213 */ /* 0x000fc60000000000 */
[----:B------:R-:W-:-:S04]  /*04e0*/  IMAD.HI.U32 R3, R3, R9, R2 ;  /* 0x0000000903037227 */ /* 0x000fc800078e0002 */
[----:B------:R-:W-:Y:S02]  /*04f0*/  IMAD.MOV R2, RZ, RZ, -R6 ;  /* 0x000000ffff027224 */ /* 0x000fe400078e0a06 */
[----:B------:R-:W-:-:S04]  /*0500*/  IMAD.HI.U32 R3, R3, R0, RZ ;  /* 0x0000000003037227 */ /* 0x000fc800078e00ff */
[----:B------:R-:W-:Y:S01]  /*0510*/  IMAD R0, R3, R2, R0 ;  /* 0x0000000203007224 */ /* 0x000fe200078e0200 */
[----:B------:R-:W-:Y:S04]  /*0520*/  BAR.SYNC.DEFER_BLOCKING 0x0 ;  /* 0x0000000000007b1d */ /* 0x000fe80000010000 */
[----:B------:R-:W-:-:S13]  /*0530*/  ISETP.GT.U32.AND P1, PT, R7, R0, PT ;  /* 0x000000000700720c */ /* 0x000fda0003f24070 */
[----:B------:R-:W-:Y:S02]  /*0540*/  @!P1 IMAD.IADD R0, R0, 0x1, -R7 ;  /* 0x0000000100009824 */ /* 0x000fe400078e0a07 */
[----:B------:R-:W-:Y:S01]  /*0550*/  @!P1 VIADD R3, R3, 0x1 ;  /* 0x0000000103039836 */ /* 0x000fe20000000000 */
[----:B------:R-:W-:Y:S02]  /*0560*/  ISETP.NE.AND P1, PT, R4, RZ, PT ;  /* 0x000000ff0400720c */ /* 0x000fe40003f25270 */
[----:B------:R-:W-:Y:S02]  /*0570*/  ISETP.GE.U32.AND P0, PT, R0, R7, PT ;  /* 0x000000070000720c */ /* 0x000fe40003f06070 */
[----:B------:R-:W-:-:S04]  /*0580*/  LOP3.LUT R0, R5, R4, RZ, 0x3c, !PT ;  /* 0x0000000405007212 */ /* 0x000fc800078e3cff */
[----:B------:R-:W-:Y:S01]  /*0590*/  ISETP.GE.AND P2, PT, R0, RZ, PT ;  /* 0x000000ff0000720c */ /* 0x000fe20003f46270 */
[----:B------:R-:W-:-:S06]  /*05a0*/  VIADD R0, R58, 0x3f ;  /* 0x0000003f3a007836 */ /* 0x000fcc0000000000 */
[----:B------:R-:W-:-:S04]  /*05b0*/  @P0 VIADD R3, R3, 0x1 ;  /* 0x0000000103030836 */ /* 0x000fc80000000000 */
[----:B------:R-:W-:Y:S01]  /*05c0*/  IMAD.MOV.U32 R2, RZ, RZ, R3 ;  /* 0x000000ffff027224 */ /* 0x000fe200078e0003 */
[----:B------:R-:W-:-:S03]  /*05d0*/  SHF.R.S32.HI R3, RZ, 0x1f, R0 ;  /* 0x0000001fff037819 */ /* 0x000fc60000011400 */
[----:B------:R-:W-:Y:S01]  /*05e0*/  @!P2 IMAD.MOV R2, RZ, RZ, -R2 ;  /* 0x000000ffff02a224 */ /* 0x000fe200078e0a02 */
[----:B------:R-:W-:Y:S02]  /*05f0*/  @!P1 LOP3.LUT R2, RZ, R4, RZ, 0x33, !PT ;  /* 0x00000004ff029212 */ /* 0x000fe400078e33ff */
[----:B------:R-:W-:-:S03]  /*0600*/  LEA.HI R3, R3, R0, RZ, 0x6 ;  /* 0x0000000003037211 */ /* 0x000fc600078f30ff */
[----:B------:R-:W-:Y:S02]  /*0610*/  IMAD.SHL.U32 R10, R2, 0x8, RZ ;  /* 0x00000008020a7824 */ /* 0x000fe400078e00ff */
[----:B------:R-:W-:-:S03]  /*0620*/  IMAD.MOV R2, RZ, RZ, -R2 ;  /* 0x000000ffff027224 */ /* 0x000fc600078e0a02 */
[----:B------:R-:W-:Y:S01]  /*0630*/  LEA.HI.SX32 R3, R3, -R10, 0x1a ;  /* 0x8000000a03037211 */ /* 0x000fe200078fd2ff */
[----:B------:R-:W-:-:S03]  /*0640*/  IMAD R12, R4, R2, R5 ;  /* 0x00000002040c7224 */ /* 0x000fc600078e0205 */
[----:B------:R-:W-:Y:S02]  /*0650*/  VIMNMX R13, PT, PT, R3, 0x8, PT ;  /* 0x00000008030d7848 */ /* 0x000fe40003fe0100 */
[----:B------:R-:W-:Y:S02]  /*0660*/  IABS R9, R12 ;  /* 0x0000000c00097213 */ /* 0x000fe40000000000 */
[-C--:B------:R-:W-:Y:S02]  /*0670*/  IABS R7, R13.reuse ;  /* 0x0000000d00077213 */ /* 0x080fe40000000000 */
[----:B------:R-:W-:Y:S02]  /*0680*/  IABS R4, R13 ;  /* 0x0000000d00047213 */ /* 0x000fe40000000000 */
[----:B------:R-:W1:Y:S08]  /*0690*/  I2F.RP R0, R7 ;  /* 0x0000000700007306 */ /* 0x000e700000209400 */
[----:B-1----:R-:W1:Y:S02]  /*06a0*/  MUFU.RCP R0, R0 ;  /* 0x0000000000007308 */ /* 0x002e640000001000 */
[----:B-1----:R-:W-:-:S02]  /*06b0*/  VIADD R3, R0, 0xffffffe ;  /* 0x0ffffffe00037836 */ /* 0x002fc40000000000 */
[----:B------:R-:W-:-:S04]  /*06c0*/  IMAD.MOV R0, RZ, RZ, -R4 ;  /* 0x000000ffff007224 */ /* 0x000fc800078e0a04 */
[----:B------:R-:W1:Y:S02]  /*06d0*/  F2I.FTZ.U32.TRUNC.NTZ R3, R3 ;  /* 0x0000000300037305 */ /* 0x000e64000021f000 */
[----:B-1----:R-:W-:-:S04]  /*06e0*/  IMAD.MOV R6, RZ, RZ, -R3 ;  /* 0x000000ffff067224 */ /* 0x002fc800078e0a03 */
[----:B------:R-:W-:Y:S01]  /*06f0*/  IMAD.MOV.U32 R2, RZ, RZ, R6 ;  /* 0x000000ffff027224 */ /* 0x000fe200078e0006 */
[----:B------:R-:W-:-:S03]  /*0700*/  MOV R6, 0x400 ;  /* 0x0000040000067802 */ /* 0x000fc60000000f00 */
[----:B------:R-:W-:Y:S01]  /*0710*/  IMAD R5, R2, R7, RZ ;  /* 0x0000000702057224 */ /* 0x000fe200078e02ff */
[----:B------:R-:W-:Y:S01]  /*0720*/  R2UR UR13, R6 ;  /* 0x00000000060d72ca */ /* 0x000fe200000e0000 */
[----:B------:R-:W-:-:S04]  /*0730*/  IMAD.MOV.U32 R2, RZ, RZ, RZ ;  /* 0x000000ffff027224 */ /* 0x000fc800078e00ff */
[----:B------:R-:W-:Y:S01]  /*0740*/  IMAD.HI.U32 R2, R3, R5, R2 ;  /* 0x0000000503027227 */ /* 0x000fe200078e0002 */
[----:B------:R-:W-:Y:S01]  /*0750*/  IABS R5, R59 ;  /* 0x0000003b00057213 */ /* 0x000fe20000000000 */
[----:B------:R-:W1:Y:S04]  /*0760*/  I2F.RP R3, R11 ;  /* 0x0000000b00037306 */ /* 0x000e680000209400 */
[----:B------:R-:W-:Y:S02]  /*0770*/  IMAD.HI.U32 R2, R2, R9, RZ ;  /* 0x0000000902027227 */ /* 0x000fe400078e00ff */
[----:B0-----:R-:W-:Y:S02]  /*0780*/  ULEA UR13, UR4, UR13, 0x18 ;  /* 0x0000000d040d7291 */ /* 0x001fe4000f8ec0ff */
[----:B------:R-:W-:Y:S01]  /*0790*/  IMAD R0, R2, R0, R9 ;  /* 0x0000000002007224 */ /* 0x000fe200078e0209 */
[----:B------:R-:W0:Y:S04]  /*07a0*/  I2F.RP R4, R5 ;  /* 0x0000000500047306 */ /* 0x000e280000209400 */
[----:B------:R-:W-:-:S02]  /*07b0*/  ISETP.GT.U32.AND P1, PT, R7, R0, PT ;  /* 0x000000000700720c */ /* 0x000fc40003f24070 */
[----:B------:R-:W2:Y:S02]  /*07c0*/  LDS R17, [UR13] ;  /* 0x0000000dff117984 */ /* 0x000ea40008000800 */
[----:B-1----:R-:W1:Y:S08]  /*07d0*/  MUFU.RCP R3, R3 ;  /* 0x0000000300037308 */ /* 0x002e700000001000 */
[----:B0-----:R-:W0:Y:S01]  /*07e0*/  MUFU.RCP R4, R4 ;  /* 0x0000000400047308 */ /* 0x001e220000001000 */
[----:B------:R-:W-:-:S02]  /*07f0*/  @!P1 IMAD.IADD R0, R0, 0x1, -R7 ;  /* 0x0000000100009824 */ /* 0x000fc400078e0a07 */
[----:B------:R-:W-:Y:S01]  /*0800*/  @!P1 VIADD R2, R2, 0x1 ;  /* 0x0000000102029836 */ /* 0x000fe20000000000 */
[----:B------:R-:W-:Y:S01]  /*0810*/  BAR.SYNC.DEFER_BLOCKING 0x0 ;  /* 0x0000000000007b1d */ /* 0x000fe20000010000 */
[----:B------:R-:W-:Y:S02]  /*0820*/  ISETP.NE.AND P1, PT, R13, RZ, PT ;  /* 0x000000ff0d00720c */ /* 0x000fe40003f25270 */
[----:B------:R-:W-:Y:S02]  /*0830*/  ISETP.GE.U32.AND P0, PT, R0, R7, PT ;  /* 0x000000070000720c */ /* 0x000fe40003f06070 */
[----:B------:R-:W-:Y:S01]  /*0840*/  LOP3.LUT R0, R12, R13, RZ, 0x3c, !PT ;  /* 0x0000000d0c007212 */ /* 0x000fe200078e3cff */
[----:B-1----:R-:W-:Y:S01]  /*0850*/  VIADD R6, R3, 0xffffffe ;  /* 0x0ffffffe03067836 */ /* 0x002fe20000000000 */
[----:B------:R-:W-:Y:S02]  /*0860*/  LOP3.LUT R3, R132, 0x3f, RZ, 0xc0, !PT ;  /* 0x0000003f84037812 */ /* 0x000fe400078ec0ff */
[----:B------:R-:W-:Y:S01]  /*0870*/  ISETP.GE.AND P2, PT, R0, RZ, PT ;  /* 0x000000ff0000720c */ /* 0x000fe20003f46270 */
[----:B------:R1:W4:Y:S01]  /*0880*/  F2I.FTZ.U32.TRUNC.NTZ R7, R6 ;  /* 0x0000000600077305 */ /* 0x000322000021f000 */
[----:B0-----:R-:W-:Y:S01]  /*0890*/  VIADD R8, R4, 0xffffffe ;  /* 0x0ffffffe04087836 */ /* 0x001fe20000000000 */
[----:B------:R-:W-:-:S04]  /*08a0*/  SHF.R.U32.HI R4, RZ, 0x5, R132 ;  /* 0x00000005ff047819 */ /* 0x000fc80000011684 */
[----:B------:R-:W-:Y:S02]  /*08b0*/  @P0 VIADD R2, R2, 0x1 ;  /* 0x0000000102020836 */ /* 0x000fe40000000000 */
[----:B------:R0:W5:Y:S01]  /*08c0*/  F2I.FTZ.U32.TRUNC.NTZ R9, R8 ;  /* 0x0000000800097305 */ /* 0x000162000021f000 */
[----:B-1----:R-:W-:Y:S02]  /*08d0*/  IMAD.MOV.U32 R6, RZ, RZ, RZ ;  /* 0x000000ffff067224 */ /* 0x002fe400078e00ff */
[----:B------:R-:W-:-:S04]  /*08e0*/  IMAD.MOV.U32 R14, RZ, RZ, R2 ;  /* 0x000000ffff0e7224 */ /* 0x000fc800078e0002 */
[----:B------:R-:W-:Y:S01]  /*08f0*/  @!P2 IMAD.MOV R14, RZ, RZ, -R14 ;  /* 0x000000ffff0ea224 */ /* 0x000fe200078e0a0e */
[----:B------:R-:W-:Y:S01]  /*0900*/  @!P1 LOP3.LUT R14, RZ, R13, RZ, 0x33, !PT ;  /* 0x0000000dff0e9212 */ /* 0x000fe200078e33ff */
[----:B----4-:R-:W-:Y:S01]  /*0910*/  IMAD.MOV R2, RZ, RZ, -R7 ;  /* 0x000000ffff027224 */ /* 0x010fe200078e0a07 */
[----:B--2---:R-:W-:Y:S01]  /*0920*/  R2UR UR12, R17 ;  /* 0x00000000110c72ca */ /* 0x004fe200000e0000 */
[----:B0-----:R-:W-:Y:S02]  /*0930*/  IMAD.MOV.U32 R8, RZ, RZ, RZ ;  /* 0x000000ffff087224 */ /* 0x001fe400078e00ff */
[----:B------:R-:W-:-:S04]  /*0940*/  IMAD.MOV R0, RZ, RZ, -R14 ;  /* 0x000000ffff007224 */ /* 0x000fc800078e0a0e */
[----:B------:R-:W-:Y:S02]  /*0950*/  IMAD R0, R13, R0, R12 ;  /* 0x000000000d007224 */ /* 0x000fe400078e020c */
[----:B------:R-:W-:Y:S02]  /*0960*/  IMAD R13, R2, R11, RZ ;  /* 0x0000000b020d7224 */ /* 0x000fe400078e02ff */
[----:B------:R-:W-:Y:S02]  /*0970*/  IMAD.IADD R0, R10, 0x1, R0 ;  /* 0x000000010a007824 */ /* 0x000fe400078e0200 */
[----:B------:R-:W-:-:S04]  /*0980*/  IMAD.HI.U32 R6, R7, R13, R6 ;  /* 0x0000000d07067227 */ /* 0x000fc800078e0006 */
[----:B------:R-:W-:Y:S02]  /*0990*/  IMAD R2, R0, 0x40, R3 ;  /* 0x0000004000027824 */ /* 0x000fe400078e0203 */
[----:B---3--:R-:W-:Y:S02]  /*09a0*/  IMAD R3, R15, 0x100, R4 ;  /* 0x000001000f037824 */ /* 0x008fe400078e0204 */
[----:B-----5:R-:W-:Y:S01]  /*09b0*/  IMAD.MOV R7, RZ, RZ, -R9 ;  /* 0x000000ffff077224 */ /* 0x020fe200078e0a09 */
[----:B------:R-:W-:Y:S01]  /*09c0*/  IABS R12, R2 ;  /* 0x00000002000c7213 */ /* 0x000fe20000000000 */
[----:B------:R-:W-:Y:S02]  /*09d0*/  IMAD.SHL.U32 R0, R14, 0x200, RZ ;  /* 0x000002000e007824 */ /* 0x000fe400078e00ff */
[----:B------:R-:W-:Y:S02]  /*09e0*/  IMAD.MOV.U32 R14, RZ, RZ, R7 ;  /* 0x000000ffff0e7224 */ /* 0x000fe400078e0007 */
[----:B------:R-:W-:Y:S01]  /*09f0*/  IMAD.HI.U32 R6, R6, R12, RZ ;  /* 0x0000000c06067227 */ /* 0x000fe200078e00ff */
[----:B------:R-:W-:-:S03]  /*0a00*/  LOP3.LUT R3, R0, 0x103, R3, 0xf8, !PT ;  /* 0x0000010300037812 */ /* 0x000fc600078ef803 */
[----:B------:R-:W-:Y:S01]  /*0a10*/  IMAD R7, R14, R5, RZ ;  /* 0x000000050e077224 */ /* 0x000fe200078e02ff */
[----:B------:R-:W-:Y:S01]  /*0a20*/  LOP3.LUT R23, R3, 0xfc, RZ, 0xfc, !PT ;  /* 0x000000fc03177812 */ /* 0x000fe200078efcff */
[----:B------:R-:W-:Y:S01]  /*0a30*/  IMAD.SHL.U32 R10, R4, 0x200000, RZ ;  /* 0x00200000040a7824 */ /* 0x000fe200078e00ff */
[----:B------:R-:W-:Y:S01]  /*0a40*/  IABS R14, R3 ;  /* 0x00000003000e7213 */ /* 0x000fe20000000000 */
[----:B------:R-:W-:Y:S01]  /*0a50*/  IMAD.HI.U32 R7, R9, R7, R8 ;  /* 0x0000000709077227 */ /* 0x000fe200078e0008 */
[----:B------:R-:W-:Y:S02]  /*0a60*/  IABS R16, R23 ;  /* 0x0000001700107213 */ /* 0x000fe40000000000 */
[----:B------:R-:W-:Y:S01]  /*0a70*/  LOP3.LUT R10, R10, 0x600000, RZ, 0xc0, !PT ;  /* 0x006000000a0a7812 */ /* 0x000fe200078ec0ff */
[----:B------:R-:W-:Y:S02]  /*0a80*/  IMAD.MOV R6, RZ, RZ, -R6 ;  /* 0x000000ffff067224 */ /* 0x000fe400078e0a06 */
[----:B------:R-:W-:Y:S01]  /*0a90*/  IMAD.HI.U32 R9, R7, R16, RZ ;  /* 0x0000001007097227 */ /* 0x000fe200078e00ff */
[----:B------:R-:W-:-:S03]  /*0aa0*/  R2UR UR14, R10 ;  /* 0x000000000a0e72ca */ /* 0x000fc600000e0000 */
[----:B------:R-:W-:Y:S02]  /*0ab0*/  IMAD R8, R11, R6, R12 ;  /* 0x000000060b087224 */ /* 0x000fe400078e020c */
[----:B------:R-:W-:-:S03]  /*0ac0*/  IMAD.HI.U32 R6, R7, R14, RZ ;  /* 0x0000000e07067227 */ /* 0x000fc600078e00ff */
[----:B------:R-:W-:Y:S01]  /*0ad0*/  ISETP.GT.U32.AND P1, PT, R11, R8, PT ;  /* 0x000000080b00720c */ /* 0x000fe20003f24070 */
[----:B------:R-:W-:Y:S02]  /*0ae0*/  IMAD.MOV R10, RZ, RZ, -R6 ;  /* 0x000000ffff0a7224 */ /* 0x000fe400078e0a06 */
[----:B------:R-:W-:Y:S01]  /*0af0*/  IMAD.MOV R9, RZ, RZ, -R9 ;  /* 0x000000ffff097224 */ /* 0x000fe200078e0a09 */
[----:B------:R-:W-:Y:S09]  /*0b00*/  BRA.U UP0, `(.L_x_5) ;  /* 0x0000000100187547 */ /* 0x000ff2000b800000 */
[----:B------:R-:W-:Y:S01]  /*0b10*/  ELECT P0, URZ, PT ;  /* 0x0000000000ff782f */ /* 0x000fe20003800000 */
[----:B------:R-:W-:Y:S01]  /*0b20*/  IMAD.MOV.U32 R6, RZ, RZ, 0x1 ;  /* 0x00000001ff067424 */ /* 0x000fe200078e00ff */
[----:B------:R-:W-:Y:S11]  /*0b30*/  UVIRTCOUNT.DEALLOC.SMPOOL 0x80 ;  /* 0x000000800000784c */ /* 0x000ff60000000000 */
[----:B------:R-:W-:-:S04]  /*0b40*/  @P0 MOV R12, 0x40 ;  /* 0x00000040000c0802 */ /* 0x000fc80000000f00 */
[----:B------:R-:W-:-:S05]  /*0b50*/  @P0 LEA R15, R15, R12, 0x18 ;  /* 0x0000000c0f0f0211 */ /* 0x000fca00078ec0ff */
[----:B------:R0:W-:Y:S02]  /*0b60*/  @P0 STS.U8 [R15], R6 ;  /* 0x000000060f000388 */ /* 0x0001e40000000000 */
.L_x_5:
[----:B0-----:R-:W-:Y:S01]  /*0b70*/  IMAD R6, R5, R10, R14 ;  /* 0x0000000a05067224 */ /* 0x001fe200078e020e */
[----:B------:R-:W-:Y:S01]  /*0b80*/  LOP3.LUT R10, R3, 0x8, RZ, 0xfc, !PT ;  /* 0x00000008030a7812 */ /* 0x000fe200078efcff */
[----:B------:R-:W-:Y:S01]  /*0b90*/  IMAD R16, R5, R9, R16 ;  /* 0x0000000905107224 */ /* 0x000fe200078e0210 */
[----:B------:R-:W-:Y:S01]  /*0ba0*/  LOP3.LUT R9, R3, 0x4, RZ, 0xfc, !PT ;  /* 0x0000000403097812 */ /* 0x000fe200078efcff */
[----:B------:R-:W-:Y:S01]  /*0bb0*/  @!P1 IMAD.IADD R8, R8, 0x1, -R11 ;  /* 0x0000000108089824 */ /* 0x000fe200078e0a0b */
[C---:B------:R-:W-:Y:S01]  /*0bc0*/  ISETP.GT.U32.AND P4, PT, R5.reuse, R6, PT ;  /* 0x000000060500720c */ /* 0x040fe20003f84070 */
[----:B------:R-:W0:Y:S01]  /*0bd0*/  LDC.64 R168, c[0x0][0x3a8] ;  /* 0x0000ea00ffa87b82 */ /* 0x000e220000000a00 */
[----:B------:R-:W-:Y:S01]  /*0be0*/  ISETP.GT.U32.AND P3, PT, R5, R16, PT ;  /* 0x000000100500720c */ /* 0x000fe20003f64070 */
[----:B------:R-:W-:Y:S01]  /*0bf0*/  UIADD3 UR14, UPT, UPT, UR12, UR14, URZ ;  /* 0x0000000e0c0e7290 */ /* 0x000fe2000fffe0ff */
[----:B------:R-:W-:Y:S01]  /*0c00*/  IABS R14, R10 ;  /* 0x0000000a000e7213 */ /* 0x000fe20000000000 */
[----:B------:R-:W1:Y:S01]  /*0c10*/  LDCU.128 UR8, c[0x0][0x380] ;  /* 0x00007000ff0877ac */ /* 0x000e620008000c00 */
[----:B------:R-:W-:-:S02]  /*0c20*/  ISETP.GE.AND P1, PT, R10, RZ, PT ;  /* 0x000000ff0a00720c */ /* 0x000fc40003f26270 */
[----:B------:R-:W-:Y:S01]  /*0c30*/  IABS R12, R9 ;  /* 0x00000009000c7213 */ /* 0x000fe20000000000 */
[----:B------:R-:W-:Y:S01]  /*0c40*/  IMAD.HI.U32 R10, R7, R14, RZ ;  /* 0x0000000e070a7227 */ /* 0x000fe200078e00ff */
[----:B------:R-:W-:Y:S01]  /*0c50*/  ISETP.GT.U32.AND P6, PT, R11, R8, PT ;  /* 0x000000080b00720c */ /* 0x000fe20003fc4070 */
[----:B------:R-:W-:Y:S01]  /*0c60*/  UMOV UR4, 0x1 ;  /* 0x0000000100047882 */ /* 0x000fe20000000000 */
[----:B------:R-:W-:Y:S01]  /*0c70*/  ISETP.GE.AND P2, PT, R9, RZ, PT ;  /* 0x000000ff0900720c */ /* 0x000fe20003f46270 */
[--C-:B------:R-:W-:Y:S01]  /*0c80*/  @!P4 IMAD.IADD R6, R6, 0x1, -R5.reuse ;  /* 0x000000010606c824 */ /* 0x100fe200078e0a05 */
[----:B------:R-:W-:Y:S01]  /*0c90*/  ISETP.GE.AND P0, PT, R2, RZ, PT ;  /* 0x000000ff0200720c */ /* 0x000fe20003f06270 */
[----:B------:R-:W-:Y:S01]  /*0ca0*/  @!P3 IMAD.IADD R16, R16, 0x1, -R5 ;  /* 0x000000011010b824 */ /* 0x000fe200078e0a05 */
[----:B------:R-:W-:Y:S01]  /*0cb0*/  LOP3.LUT R13, R3, 0xc, RZ, 0xfc, !PT ;  /* 0x0000000c030d7812 */ /* 0x000fe200078efcff */
[----:B------:R-:W-:Y:S01]  /*0cc0*/  IMAD.MOV R10, RZ, RZ, -R10 ;  /* 0x000000ffff0a7224 */ /* 0x000fe200078e0a0a */
[----:B------:R-:W-:Y:S01]  /*0cd0*/  ISETP.GT.U32.AND P3, PT, R5, R6, PT ;  /* 0x000000060500720c */ /* 0x000fe20003f64070 */
[----:B------:R-:W-:Y:S01]  /*0ce0*/  IMAD.HI.U32 R9, R7, R12, RZ ;  /* 0x0000000c07097227 */ /* 0x000fe200078e00ff */
[C---:B------:R-:W-:Y:S01]  /*0cf0*/  ISETP.GT.U32.AND P4, PT, R5.reuse, R16, PT ;  /* 0x000000100500720c */ /* 0x040fe20003f84070 */
[----:B------:R-:W-:Y:S01]  /*0d00*/  STTM.16dp32bit_t0_t15.x128 tmem[UR14], RZ ;  /* 0x000000ff000079ed */ /* 0x000fe20008b8000e */
[----:B------:R-:W-:Y:S01]  /*0d10*/  STTM.16dp32bit_t16_t31.x128 tmem[UR14+0x80], RZ ;  /* 0x000080ff000079ed */ /* 0x000fe20008ba000e */
[----:B------:R-:W-:Y:S01]  /*0d20*/  IABS R18, R13 ;  /* 0x0000000d00127213 */ /* 0x000fe20000000000 */
[----:B------:R-:W-:Y:S01]  /*0d30*/  IMAD R14, R5, R10, R14 ;  /* 0x0000000a050e7224 */ /* 0x000fe200078e020e */
[C---:B------:R-:W-:Y:S01]  /*0d40*/  LOP3.LUT R19, R3.reuse, 0x18, RZ, 0xfc, !PT ;  /* 0x0000001803137812 */ /* 0x040fe200078efcff */
[----:B------:R-:W-:Y:S01]  /*0d50*/  IMAD.MOV R9, RZ, RZ, -R9 ;  /* 0x000000ffff097224 */ /* 0x000fe200078e0a09 */
[----:B------:R-:W-:Y:S01]  /*0d60*/  LOP3.LUT R17, R3, 0x14, RZ, 0xfc, !PT ;  /* 0x0000001403117812 */ /* 0x000fe200078efcff */
[----:B------:R-:W-:Y:S01]  /*0d70*/  @!P6 IMAD.IADD R8, R8, 0x1, -R11 ;  /* 0x000000010808e824 */ /* 0x000fe200078e0a0b */
[----:B------:R-:W-:Y:S01]  /*0d80*/  ISETP.NE.AND P6, PT, R58, RZ, PT ;  /* 0x000000ff3a00720c */ /* 0x000fe20003fc5270 */
[----:B------:R-:W-:Y:S01]  /*0d90*/  IMAD R12, R5, R9, R12 ;  /* 0x00000009050c7224 */ /* 0x000fe200078e020c */
[----:B------:R-:W-:Y:S01]  /*0da0*/  LOP3.LUT R9, R3, 0x10, RZ, 0xfc, !PT ;  /* 0x0000001003097812 */ /* 0x000fe200078efcff */
[--C-:B------:R-:W-:Y:S01]  /*0db0*/  @!P3 IMAD.IADD R6, R6, 0x1, -R5.reuse ;  /* 0x000000010606b824 */ /* 0x100fe200078e0a05 */
[C---:B------:R-:W-:Y:S01]  /*0dc0*/  ISETP.GT.U32.AND P3, PT, R5.reuse, R14, PT ;  /* 0x0000000e0500720c */ /* 0x040fe20003f64070 */
[----:B------:R-:W-:Y:S01]  /*0dd0*/  @!P0 IMAD.MOV R8, RZ, RZ, -R8 ;  /* 0x000000ffff088224 */ /* 0x000fe200078e0a08 */
[----:B------:R-:W-:Y:S01]  /*0de0*/  ISETP.GT.U32.AND P0, PT, R5, R12, PT ;  /* 0x0000000c0500720c */ /* 0x000fe20003f04070 */
[--C-:B------:R-:W-:Y:S01]  /*0df0*/  @!P4 IMAD.IADD R16, R16, 0x1, -R5.reuse ;  /* 0x000000011010c824 */ /* 0x100fe200078e0a05 */
[----:B------:R-:W-:Y:S01]  /*0e00*/  IABS R20, R9 ;  /* 0x0000000900147213 */ /* 0x000fe20000000000 */
[----:B------:R-:W-:Y:S01]  /*0e10*/  IMAD.HI.U32 R11, R7, R18, RZ ;  /* 0x00000012070b7227 */ /* 0x000fe200078e00ff */
[----:B------:R-:W-:Y:S01]  /*0e20*/  ISETP.GE.AND P4, PT, R9, RZ, PT ;  /* 0x000000ff0900720c */ /* 0x000fe20003f86270 */
[----:B------:R-:W2:Y:S01]  /*0e30*/  FENCE.VIEW.ASYNC.T ;  /* 0x00000000000073c6 */ /* 0x000ea20000000200 */
[----:B------:R-:W-:Y:S01]  /*0e40*/  IABS R24, R19 ;  /* 0x0000001300187213 */ /* 0x000fe20000000000 */
[----:B------:R-:W-:Y:S01]  /*0e50*/  IMAD.HI.U32 R9, R7, R20, RZ ;  /* 0x0000001407097227 */ /* 0x000fe200078e00ff */
[----:B------:R-:W-:Y:S01]  /*0e60*/  @!P6 LOP3.LUT R8, RZ, R58, RZ, 0x33, !PT ;  /* 0x0000003aff08e212 */ /* 0x000fe200078e33ff */
[----:B------:R-:W-:Y:S01]  /*0e70*/  UIADD3 UR15, UPT, UPT, UR13, 0xa000, URZ ;  /* 0x0000a0000d0f7890 */ /* 0x000fe2000fffe0ff */
[C---:B------:R-:W-:Y:S01]  /*0e80*/  ISETP.GE.AND P6, PT, R3.reuse, RZ, PT ;  /* 0x000000ff0300720c */ /* 0x040fe20003fc6270 */
[--C-:B------:R-:W-:Y:S01]  /*0e90*/  @!P3 IMAD.IADD R14, R14, 0x1, -R5.reuse ;  /* 0x000000010e0eb824 */ /* 0x100fe200078e0a05 */
[----:B------:R-:W-:Y:S01]  /*0ea0*/  IABS R22, R17 ;  /* 0x0000001100167213 */ /* 0x000fe20000000000 */
[----:B------:R-:W-:Y:S01]  /*0eb0*/  @!P0 IMAD.IADD R12, R12, 0x1, -R5 ;  /* 0x000000010c0c8824 */ /* 0x000fe200078e0a05 */
[----:B------:R-:W-:Y:S01]  /*0ec0*/  LOP3.LUT R31, R3, 0x24, RZ, 0xfc, !PT ;  /* 0x00000024031f7812 */ /* 0x000fe200078efcff */
[----:B------:R-:W-:Y:S01]  /*0ed0*/  IMAD.MOV R9, RZ, RZ, -R9 ;  /* 0x000000ffff097224 */ /* 0x000fe200078e0a09 */
[C---:B------:R-:W-:Y:S01]  /*0ee0*/  ISETP.GT.U32.AND P3, PT, R5.reuse, R14, PT ;  /* 0x0000000e0500720c */ /* 0x040fe20003f64070 */
[----:B------:R-:W-:Y:S01]  /*0ef0*/  IMAD.MOV R11, RZ, RZ, -R11 ;  /* 0x000000ffff0b7224 */ /* 0x000fe200078e0a0b */
[C---:B------:R-:W-:Y:S01]  /*0f00*/  ISETP.GT.U32.AND P0, PT, R5.reuse, R12, PT ;  /* 0x0000000c0500720c */ /* 0x040fe20003f04070 */
[C---:B------:R-:W-:Y:S01]  /*0f10*/  IMAD R20, R5.reuse, R9, R20 ;  /* 0x0000000905147224 */ /* 0x040fe200078e0214 */
[----:B------:R-:W-:Y:S01]  /*0f20*/  IABS R28, R31 ;  /* 0x0000001f001c7213 */ /* 0x000fe20000000000 */
[----:B------:R-:W-:Y:S01]  /*0f30*/  IMAD R18, R5, R11, R18 ;  /* 0x0000000b05127224 */ /* 0x000fe200078e0212 */
[----:B------:R-:W-:Y:S01]  /*0f40*/  LOP3.LUT R21, R3, 0x1c, RZ, 0xfc, !PT ;  /* 0x0000001c03157812 */ /* 0x000fe200078efcff */
[----:B------:R-:W-:Y:S01]  /*0f50*/  IMAD.HI.U32 R11, R7, R24, RZ ;  /* 0x00000018070b7227 */ /* 0x000fe200078e00ff */
[----:B------:R-:W-:Y:S01]  /*0f60*/  LOP3.LUT R25, R3, 0x20, RZ, 0xfc, !PT ;  /* 0x0000002003197812 */ /* 0x000fe200078efcff */
[----:B------:R-:W3:Y:S01]  /*0f70*/  LDCU UR5, c[0x0][0x3b0] ;  /* 0x00007600ff0577ac */ /* 0x000ee20008000800 */
[----:B------:R-:W-:Y:S01]  /*0f80*/  IABS R26, R21 ;  /* 0x00000015001a7213 */ /* 0x000fe20000000000 */
[----:B------:R-:W-:Y:S01]  /*0f90*/  @!P6 IMAD.MOV R6, RZ, RZ, -R6 ;  /* 0x000000ffff06e224 */ /* 0x000fe200078e0a06 */
[C---:B------:R-:W-:Y:S01]  /*0fa0*/  ISETP.GT.U32.AND P6, PT, R5.reuse, R18, PT ;  /* 0x000000120500720c */ /* 0x040fe20003fc4070 */
[----:B------:R-:W-:Y:S01]  /*0fb0*/  @!P3 IMAD.IADD R14, R14, 0x1, -R5 ;  /* 0x000000010e0eb824 */ /* 0x000fe200078e0a05 */
[----:B------:R-:W-:Y:S01]  /*0fc0*/  ISETP.GT.U32.AND P3, PT, R5, R20, PT ;  /* 0x000000140500720c */ /* 0x000fe20003f64070 */
[----:B------:R-:W-:Y:S01]  /*0fd0*/  IMAD.HI.U32 R10, R7, R22, RZ ;  /* 0x00000016070a7227 */ /* 0x000fe200078e00ff */
[----:B------:R-:W-:-:S02]  /*0fe0*/  ISETP.GE.AND P5, PT, R13, RZ, PT ;  /* 0x000000ff0d00720c */ /* 0x000fc40003fa6270 */
[C---:B------:R-:W-:Y:S01]  /*0ff0*/  LOP3.LUT R33, R3.reuse, 0x28, RZ, 0xfc, !PT ;  /* 0x0000002803217812 */ /* 0x040fe200078efcff */
[----:B------:R-:W-:Y:S01]  /*1000*/  IMAD.MOV R11, RZ, RZ, -R11 ;  /* 0x000000ffff0b7224 */ /* 0x000fe200078e0a0b */
[----:B------:R-:W-:Y:S01]  /*1010*/  LOP3.LUT R34, R3, 0x2c, RZ, 0xfc, !PT ;  /* 0x0000002c03227812 */ /* 0x000fe200078efcff */
[----:B------:R-:W-:Y:S01]  /*1020*/  IMAD.MOV R10, RZ, RZ, -R10 ;  /* 0x000000ffff0a7224 */ /* 0x000fe200078e0a0a */
[----:B------:R-:W-:Y:S01]  /*1030*/  IABS R30, R33 ;  /* 0x00000021001e7213 */ /* 0x000fe20000000000 */
[----:B------:R-:W-:Y:S01]  /*1040*/  @!P0 IMAD.IADD R12, R12, 0x1, -R5 ;  /* 0x000000010c0c8824 */ /* 0x000fe200078e0a05 */
[----:B------:R-:W-:Y:S01]  /*1050*/  ISETP.GE.AND P0, PT, R23, RZ, PT ;  /* 0x000000ff1700720c */ /* 0x000fe20003f06270 */
[C---:B------:R-:W-:Y:S01]  /*1060*/  IMAD R23, R5.reuse, R11, R24 ;  /* 0x0000000b05177224 */ /* 0x040fe200078e0218 */
[----:B------:R-:W-:Y:S01]  /*1070*/  IABS R24, R25 ;  /* 0x0000001900187213 */ /* 0x000fe20000000000 */
[----:B------:R-:W-:Y:S01]  /*1080*/  IMAD R22, R5, R10, R22 ;  /* 0x0000000a05167224 */ /* 0x000fe200078e0216 */
[----:B------:R-:W-:Y:S01]  /*1090*/  IABS R32, R34 ;  /* 0x0000002200207213 */ /* 0x000fe20000000000 */
[----:B------:R-:W-:Y:S01]  /*10a0*/  IMAD.HI.U32 R10, R7, R28, RZ ;  /* 0x0000001c070a7227 */ /* 0x000fe200078e00ff */
[----:B------:R-:W-:-:S02]  /*10b0*/  LOP3.LUT R46, R3, 0x5c, RZ, 0xfc, !PT ;  /* 0x0000005c032e7812 */ /* 0x000fc400078efcff */
[----:B------:R-:W-:Y:S01]  /*10c0*/  LOP3.LUT R63, R3, 0xc4, RZ, 0xfc, !PT ;  /* 0x000000c4033f7812 */ /* 0x000fe200078efcff */
[--C-:B------:R-:W-:Y:S01]  /*10d0*/  @!P3 IMAD.IADD R20, R20, 0x1, -R5.reuse ;  /* 0x000000011414b824 */ /* 0x100fe200078e0a05 */
[C---:B------:R-:W-:Y:S01]  /*10e0*/  ISETP.GT.U32.AND P3, PT, R5.reuse, R23, PT ;  /* 0x000000170500720c */ /* 0x040fe20003f64070 */
[----:B------:R-:W-:Y:S01]  /*10f0*/  @!P6 IMAD.IADD R18, R18, 0x1, -R5 ;  /* 0x000000011212e824 */ /* 0x000fe200078e0a05 */
[----:B------:R-:W-:Y:S01]  /*1100*/  ISETP.GT.U32.AND P6, PT, R5, R22, PT ;  /* 0x000000160500720c */ /* 0x000fe20003fc4070 */
[----:B------:R-:W-:Y:S01]  /*1110*/  IMAD.MOV R15, RZ, RZ, -R10 ;  /* 0x000000ffff0f7224 */ /* 0x000fe200078e0a0a */
[----:B------:R-:W-:Y:S01]  /*1120*/  LOP3.LUT R61, R3, 0xc0, RZ, 0xfc, !PT ;  /* 0x000000c0033d7812 */ /* 0x000fe200078efcff */
[----:B------:R-:W-:Y:S01]  /*1130*/  IMAD.MOV.U32 R10, RZ, RZ, R16 ;  /* 0x000000ffff0a7224 */ /* 0x000fe200078e0010 */
[----:B------:R-:W-:Y:S01]  /*1140*/  IABS R84, R63 ;  /* 0x0000003f00547213 */ /* 0x000fe20000000000 */
[----:B------:R-:W-:Y:S01]  /*1150*/  IMAD.HI.U32 R13, R7, R26, RZ ;  /* 0x0000001a070d7227 */ /* 0x000fe200078e00ff */
[----:B------:R-:W-:-:S02]  /*1160*/  IABS R82, R61 ;  /* 0x0000003d00527213 */ /* 0x000fc40000000000 */
[----:B------:R-:W-:Y:S01]  /*1170*/  LOP3.LUT R65, R3, 0xc8, RZ, 0xfc, !PT ;  /* 0x000000c803417812 */ /* 0x000fe200078efcff */
[----:B------:R-:W-:Y:S01]  /*1180*/  @!P0 IMAD.MOV R10, RZ, RZ, -R10 ;  /* 0x000000ffff0a8224 */ /* 0x000fe200078e0a0a */
[----:B------:R-:W-:Y:S01]  /*1190*/  ISETP.GT.U32.AND P0, PT, R5, R18, PT ;  /* 0x000000120500720c */ /* 0x000fe20003f04070 */
[----:B------:R-:W-:Y:S01]  /*11a0*/  IMAD.HI.U32 R9, R7, R24, RZ ;  /* 0x0000001807097227 */ /* 0x000fe200078e00ff */
[----:B------:R-:W-:Y:S02]  /*11b0*/  IABS R86, R65 ;  /* 0x0000004100567213 */ /* 0x000fe40000000000 */
[C---:B------:R-:W-:Y:S01]  /*11c0*/  LOP3.LUT R71, R3.reuse, 0xd0, RZ, 0xfc, !PT ;  /* 0x000000d003477812 */ /* 0x040fe200078efcff */
[----:B------:R-:W-:Y:S01]  /*11d0*/  IMAD.MOV R13, RZ, RZ, -R13 ;  /* 0x000000ffff0d7224 */ /* 0x000fe200078e0a0d */
[----:B------:R-:W-:Y:S01]  /*11e0*/  LOP3.LUT R67, R3, 0xcc, RZ, 0xfc, !PT ;  /* 0x000000cc03437812 */ /* 0x000fe200078efcff */
[----:B------:R-:W-:Y:S01]  /*11f0*/  IMAD.MOV R9, RZ, RZ, -R9 ;  /* 0x000000ffff097224 */ /* 0x000fe200078e0a09 */
[----:B------:R-:W-:Y:S01]  /*1200*/  IABS R90, R71 ;  /* 0x00000047005a7213 */ /* 0x000fe20000000000 */
[--C-:B------:R-:W-:Y:S01]  /*1210*/  @!P3 IMAD.IADD R23, R23, 0x1, -R5.reuse ;  /* 0x000000011717b824 */ /* 0x100fe200078e0a05 */
[C---:B------:R-:W-:Y:S01]  /*1220*/  ISETP.GT.U32.AND P3, PT, R5.reuse, R20, PT ;  /* 0x000000140500720c */ /* 0x040fe20003f64070 */
[----:B------:R-:W-:Y:S01]  /*1230*/  IMAD R26, R5, R13, R26 ;  /* 0x0000000d051a7224 */ /* 0x000fe200078e021a */
[----:B------:R-:W-:Y:S01]  /*1240*/  IABS R88, R67 ;  /* 0x0000004300587213 */ /* 0x000fe20000000000 */
[----:B------:R-:W-:Y:S01]  /*1250*/  @!P6 IMAD.IADD R22, R22, 0x1, -R5 ;  /* 0x000000011616e824 */ /* 0x000fe200078e0a05 */
[----:B------:R-:W-:Y:S01]  /*1260*/  LOP3.LUT R73, R3, 0xd4, RZ, 0xfc, !PT ;  /* 0x000000d403497812 */ /* 0x000fe200078efcff */
[C---:B------:R-:W-:Y:S01]  /*1270*/  IMAD R27, R5.reuse, R9, R24 ;  /* 0x00000009051b7224 */ /* 0x040fe200078e0218 */
[C---:B------:R-:W-:Y:S01]  /*1280*/  ISETP.GT.U32.AND P6, PT, R5.reuse, R26, PT ;  /* 0x0000001a0500720c */ /* 0x040fe20003fc4070 */
[----:B------:R-:W-:Y:S01]  /*1290*/  @!P2 IMAD.MOV R12, RZ, RZ, -R12 ;  /* 0x000000ffff0ca224 */ /* 0x000fe200078e0a0c */
[----:B------:R-:W-:Y:S01]  /*12a0*/  ISETP.GT.U32.AND P2, PT, R5, R22, PT ;  /* 0x000000160500720c */ /* 0x000fe20003f44070 */
[----:B------:R-:W-:Y:S01]  /*12b0*/  IMAD.HI.U32 R11, R7, R30, RZ ;  /* 0x0000001e070b7227 */ /* 0x000fe200078e00ff */
[----:B------:R-:W-:-:S02]  /*12c0*/  IABS R92, R73 ;  /* 0x00000049005c7213 */ /* 0x000fc40000000000 */
[----:B------:R-:W-:Y:S01]  /*12d0*/  LOP3.LUT R75, R3, 0xdc, RZ, 0xfc, !PT ;  /* 0x000000dc034b7812 */ /* 0x000fe200078efcff */
[----:B------:R-:W-:Y:S01]  /*12e0*/  @!P0 IMAD.IADD R18, R18, 0x1, -R5 ;  /* 0x0000000112128824 */ /* 0x000fe200078e0a05 */
[C---:B------:R-:W-:Y:S01]  /*12f0*/  ISETP.GT.U32.AND P0, PT, R5.reuse, R27, PT ;  /* 0x0000001b0500720c */ /* 0x040fe20003f04070 */
[----:B------:R-:W-:Y:S01]  /*1300*/  @!P1 IMAD.MOV R14, RZ, RZ, -R14 ;  /* 0x000000ffff0e9224 */ /* 0x000fe200078e0a0e */
[C---:B------:R-:W-:Y:S01]  /*1310*/  ISETP.GT.U32.AND P1, PT, R5.reuse, R23, PT ;  /* 0x000000170500720c */ /* 0x040fe20003f24070 */
[----:B------:R-:W-:Y:S01]  /*1320*/  IMAD R28, R5, R15, R28 ;  /* 0x0000000f051c7224 */ /* 0x000fe200078e021c */
[C---:B------:R-:W-:Y:S01]  /*1330*/  LOP3.LUT R15, R3.reuse, 0x44, RZ, 0xfc, !PT ;  /* 0x00000044030f7812 */ /* 0x040fe200078efcff */
[----:B------:R-:W-:Y:S01]  /*1340*/  IMAD.MOV R11, RZ, RZ, -R11 ;  /* 0x000000ffff0b7224 */ /* 0x000fe200078e0a0b */
[----:B------:R-:W-:Y:S01]  /*1350*/  LOP3.LUT R79, R3, 0xe4, RZ, 0xfc, !PT ;  /* 0x000000e4034f7812 */ /* 0x000fe200078efcff */
[--C-:B------:R-:W-:Y:S01]  /*1360*/  @!P3 IMAD.IADD R20, R20, 0x1, -R5.reuse ;  /* 0x000000011414b824 */ /* 0x100fe200078e0a05 */
[C---:B------:R-:W-:Y:S01]  /*1370*/  ISETP.GT.U32.AND P3, PT, R5.reuse, R28, PT ;  /* 0x0000001c0500720c */ /* 0x040fe20003f64070 */
[----:B------:R-:W-:Y:S01]  /*1380*/  IMAD R29, R5, R11, R30 ;  /* 0x0000000b051d7224 */ /* 0x000fe200078e021e */
[----:B------:R-:W-:Y:S01]  /*1390*/  LOP3.LUT R11, R3, 0x30, RZ, 0xfc, !PT ;  /* 0x00000030030b7812 */ /* 0x000fe200078efcff */
[--C-:B------:R-:W-:Y:S01]  /*13a0*/  @!P6 IMAD.IADD R26, R26, 0x1, -R5.reuse ;  /* 0x000000011a1ae824 */ /* 0x100fe200078e0a05 */
[----:B------:R-:W-:Y:S01]  /*13b0*/  IABS R36, R15 ;  /* 0x0000000f00247213 */ /* 0x000fe20000000000 */
[--C-:B------:R-:W-:Y:S01]  /*13c0*/  @!P2 IMAD.IADD R22, R22, 0x1, -R5.reuse ;  /* 0x000000011616a824 */ /* 0x100fe200078e0a05 */
[----:B------:R-:W-:Y:S01]  /*13d0*/  ISETP.GT.U32.AND P2, PT, R5, R29, PT ;  /* 0x0000001d0500720c */ /* 0x000fe20003f44070 */
[--C-:B------:R-:W-:Y:S01]  /*13e0*/  @!P0 IMAD.IADD R27, R27, 0x1, -R5.reuse ;  /* 0x000000011b1b8824 */ /* 0x100fe200078e0a05 */
[----:B------:R-:W-:Y:S01]  /*13f0*/  ISETP.GE.AND P0, PT, R19, RZ, PT ;  /* 0x000000ff1300720c */ /* 0x000fe20003f06270 */
[----:B------:R-:W-:Y:S01]  /*1400*/  @!P1 IMAD.IADD R23, R23, 0x1, -R5 ;  /* 0x0000000117179824 */ /* 0x000fe200078e0a05 */
[----:B------:R-:W-:Y:S01]  /*1410*/  ISETP.GT.U32.AND P6, PT, R5, R26, PT ;  /* 0x0000001a0500720c */ /* 0x000fe20003fc4070 */
[----:B------:R-:W-:Y:S01]  /*1420*/  IMAD.HI.U32 R13, R7, R32, RZ ;  /* 0x00000020070d7227 */ /* 0x000fe200078e00ff */
[----:B------:R-:W-:-:S02]  /*1430*/  ISETP.GE.AND P1, PT, R17, RZ, PT ;  /* 0x000000ff1100720c */ /* 0x000fc40003f26270 */
[----:B------:R-:W-:Y:S01]  /*1440*/  IABS R16, R11 ;  /* 0x0000000b00107213 */ /* 0x000fe20000000000 */
[----:B------:R-:W-:Y:S01]  /*1450*/  @!P3 IMAD.IADD R28, R28, 0x1, -R5 ;  /* 0x000000011c1cb824 */ /* 0x000fe200078e0a05 */
[----:B------:R-:W-:Y:S01]  /*1460*/  ISETP.GE.AND P3, PT, R21, RZ, PT ;  /* 0x000000ff1500720c */ /* 0x000fe20003f66270 */
[----:B------:R-:W-:Y:S01]  /*1470*/  @!P5 IMAD.MOV R18, RZ, RZ, -R18 ;  /* 0x000000ffff12d224 */ /* 0x000fe200078e0a12 */
[----:B------:R-:W-:Y:S01]  /*1480*/  ISETP.GT.U32.AND P5, PT, R5, R27, PT ;  /* 0x0000001b0500720c */ /* 0x000fe20003fa4070 */
[----:B------:R-:W-:Y:S01]  /*1490*/  IMAD.MOV R13, RZ, RZ, -R13 ;  /* 0x000000ffff0d7224 */ /* 0x000fe200078e0a0d */
[----:B------:R-:W-:Y:S01]  /*14a0*/  LOP3.LUT R17, R3, 0x4c, RZ, 0xfc, !PT ;  /* 0x0000004c03117812 */ /* 0x000fe200078efcff */
[----:B------:R-:W-:Y:S01]  /*14b0*/  IMAD.HI.U32 R9, R7, R16, RZ ;  /* 0x0000001007097227 */ /* 0x000fe200078e00ff */
[----:B------:R-:W-:Y:S02]  /*14c0*/  LOP3.LUT R19, R3, 0x50, RZ, 0xfc, !PT ;  /* 0x0000005003137812 */ /* 0x000fe400078efcff */
[----:B------:R-:W-:Y:S01]  /*14d0*/  IABS R38, R17 ;  /* 0x0000001100267213 */ /* 0x000fe20000000000 */
[----:B------:R-:W-:Y:S01]  /*14e0*/  IMAD R30, R5, R13, R32 ;  /* 0x0000000d051e7224 */ /* 0x000fe200078e0220 */
[----:B------:R-:W-:Y:S01]  /*14f0*/  LOP3.LUT R13, R3, 0x34, RZ, 0xfc, !PT ;  /* 0x00000034030d7812 */ /* 0x000fe200078efcff */
[----:B------:R-:W-:Y:S01]  /*1500*/  @!P2 IMAD.IADD R29, R29, 0x1, -R5 ;  /* 0x000000011d1da824 */ /* 0x000fe200078e0a05 */
[----:B------:R-:W-:Y:S01]  /*1510*/  ISETP.GE.AND P2, PT, R25, RZ, PT ;  /* 0x000000ff1900720c */ /* 0x000fe20003f46270 */
[----:B------:R-:W-:Y:S01]  /*1520*/  IMAD.MOV R9, RZ, RZ, -R9 ;  /* 0x000000ffff097224 */ /* 0x000fe200078e0a09 */
[----:B------:R-:W-:Y:S01]  /*1530*/  IABS R32, R13 ;  /* 0x0000000d00207213 */ /* 0x000fe20000000000 */
[----:B------:R-:W-:Y:S01]  /*1540*/  @!P0 IMAD.MOV R23, RZ, RZ, -R23 ;  /* 0x000000ffff178224 */ /* 0x000fe200078e0a17 */
[----:B------:R-:W-:Y:S01]  /*1550*/  ISETP.GE.AND P0, PT, R31, RZ, PT ;  /* 0x000000ff1f00720c */ /* 0x000fe20003f06270 */
[--C-:B------:R-:W-:Y:S01]  /*1560*/  @!P6 IMAD.IADD R26, R26, 0x1, -R5.reuse ;  /* 0x000000011a1ae824 */ /* 0x100fe200078e0a05 */
[C---:B------:R-:W-:Y:S01]  /*1570*/  ISETP.GT.U32.AND P6, PT, R5.reuse, R30, PT ;  /* 0x0000001e0500720c */ /* 0x040fe20003fc4070 */
[----:B------:R-:W-:Y:S01]  /*1580*/  @!P1 IMAD.MOV R22, RZ, RZ, -R22 ;  /* 0x000000ffff169224 */ /* 0x000fe200078e0a16 */
[C---:B------:R-:W-:Y:S01]  /*1590*/  ISETP.GT.U32.AND P1, PT, R5.reuse, R29, PT ;  /* 0x0000001d0500720c */ /* 0x040fe20003f24070 */
[----:B------:R-:W-:Y:S01]  /*15a0*/  IMAD R31, R5, R9, R16 ;  /* 0x00000009051f7224 */ /* 0x000fe200078e0210 */
[----:B------:R-:W-:Y:S01]  /*15b0*/  LOP3.LUT R21, R3, 0x54, RZ, 0xfc, !PT ;  /* 0x0000005403157812 */ /* 0x000fe200078efcff */
[----:B------:R-:W-:Y:S01]  /*15c0*/  @!P4 IMAD.MOV R20, RZ, RZ, -R20 ;  /* 0x000000ffff14c224 */ /* 0x000fe200078e0a14 */
[----:B------:R-:W-:Y:S01]  /*15d0*/  ISETP.GT.U32.AND P4, PT, R5, R28, PT ;  /* 0x0000001c0500720c */ /* 0x000fe20003f84070 */
[----:B------:R-:W-:Y:S01]  /*15e0*/  @!P3 IMAD.MOV R26, RZ, RZ, -R26 ;  /* 0x000000ffff1ab224 */ /* 0x000fe200078e0a1a */
[----:B------:R-:W-:Y:S01]  /*15f0*/  ISETP.GE.AND P3, PT, R33, RZ, PT ;  /* 0x000000ff2100720c */ /* 0x000fe20003f66270 */
[----:B------:R-:W-:Y:S01]  /*1600*/  @!P5 IMAD.IADD R27, R27, 0x1, -R5 ;  /* 0x000000011b1bd824 */ /* 0x000fe200078e0a05 */
[----:B------:R-:W-:Y:S01]  /*1610*/  ISETP.GT.U32.AND P5, PT, R5, R31, PT ;  /* 0x0000001f0500720c */ /* 0x000fe20003fa4070 */
[----:B------:R-:W-:Y:S01]  /*1620*/  IMAD.HI.U32 R9, R7, R32, RZ ;  /* 0x0000002007097227 */ /* 0x000fe200078e00ff */
[----:B------:R-:W-:-:S02]  /*1630*/  LOP3.LUT R25, R3, 0x58, RZ, 0xfc, !PT ;  /* 0x0000005803197812 */ /* 0x000fc400078efcff */
[----:B------:R-:W-:Y:S01]  /*1640*/  IABS R40, R21 ;  /* 0x0000001500287213 */ /* 0x000fe20000000000 */
[----:B------:R-:W-:Y:S01]  /*1650*/  IMAD.MOV R9, RZ, RZ, -R9 ;  /* 0x000000ffff097224 */ /* 0x000fe200078e0a09 */
[----:B------:R-:W-:Y:S01]  /*1660*/  IABS R42, R25 ;  /* 0x00000019002a7213 */ /* 0x000fe20000000000 */
[--C-:B------:R-:W-:Y:S01]  /*1670*/  @!P1 IMAD.IADD R29, R29, 0x1, -R5.reuse ;  /* 0x000000011d1d9824 */ /* 0x100fe200078e0a05 */
[----:B------:R-:W-:Y:S01]  /*1680*/  ISETP.GE.AND P1, PT, R11, RZ, PT ;  /* 0x000000ff0b00720c */ /* 0x000fe20003f26270 */
[----:B------:R-:W-:Y:S01]  /*1690*/  IMAD R32, R5, R9, R32 ;  /* 0x0000000905207224 */ /* 0x000fe200078e0220 */
[C---:B------:R-:W-:Y:S01]  /*16a0*/  LOP3.LUT R9, R3.reuse, 0x38, RZ, 0xfc, !PT ;  /* 0x0000003803097812 */ /* 0x040fe200078efcff */
[--C-:B------:R-:W-:Y:S01]  /*16b0*/  @!P4 IMAD.IADD R28, R28, 0x1, -R5.reuse ;  /* 0x000000011c1cc824 */ /* 0x100fe200078e0a05 */
[----:B------:R-:W-:Y:S01]  /*16c0*/  LOP3.LUT R11, R3, 0x3c, RZ, 0xfc, !PT ;  /* 0x0000003c030b7812 */ /* 0x000fe200078efcff */
[----:B------:R-:W-:Y:S01]  /*16d0*/  @!P5 IMAD.IADD R31, R31, 0x1, -R5 ;  /* 0x000000011f1fd824 */ /* 0x000fe200078e0a05 */
[----:B------:R-:W-:Y:S01]  /*16e0*/  IABS R16, R9 ;  /* 0x0000000900107213 */ /* 0x000fe20000000000 */
[----:B------:R-:W-:Y:S01]  /*16f0*/  @!P3 IMAD.MOV R29, RZ, RZ, -R29 ;  /* 0x000000ffff1db224 */ /* 0x000fe200078e0a1d */
[----:B------:R-:W-:Y:S01]  /*1700*/  ISETP.GT.U32.AND P3, PT, R5, R32, PT ;  /* 0x000000200500720c */ /* 0x000fe20003f64070 */
[----:B------:R-:W-:Y:S01]  /*1710*/  @!P6 IMAD.IADD R30, R30, 0x1, -R5 ;  /* 0x000000011e1ee824 */ /* 0x000fe200078e0a05 */
[----:B------:R-:W-:Y:S01]  /*1720*/  ISETP.GE.AND P5, PT, R9, RZ, PT ;  /* 0x000000ff0900720c */ /* 0x000fe20003fa6270 */
[----:B------:R-:W-:Y:S01]  /*1730*/  @!P0 IMAD.MOV R28, RZ, RZ, -R28 ;  /* 0x000000ffff1c8224 */ /* 0x000fe200078e0a1c */
[----:B------:R-:W-:Y:S01]  /*1740*/  ISETP.GT.U32.AND P0, PT, R5, R31, PT ;  /* 0x0000001f0500720c */ /* 0x000fe20003f04070 */
[----:B------:R-:W-:Y:S01]  /*1750*/  IMAD.HI.U32 R9, R7, R16, RZ ;  /* 0x0000001007097227 */ /* 0x000fe200078e00ff */
[----:B------:R-:W-:-:S02]  /*1760*/  ISETP.GT.U32.AND P6, PT, R5, R30, PT ;  /* 0x0000001e0500720c */ /* 0x000fc40003fc4070 */
[----:B------:R-:W-:Y:S01]  /*1770*/  ISETP.GE.AND P4, PT, R34, RZ, PT ;  /* 0x000000ff2200720c */ /* 0x000fe20003f86270 */
[----:B------:R-:W-:Y:S01]  /*1780*/  IMAD.MOV R9, RZ, RZ, -R9 ;  /* 0x000000ffff097224 */ /* 0x000fe200078e0a09 */
[----:B------:R-:W-:Y:S01]  /*1790*/  IABS R34, R11 ;  /* 0x0000000b00227213 */ /* 0x000fe20000000000 */
[----:B------:R-:W-:Y:S01]  /*17a0*/  @!P2 IMAD.MOV R27, RZ, RZ, -R27 ;  /* 0x000000ffff1ba224 */ /* 0x000fe200078e0a1b */
[----:B------:R-:W-:Y:S01]  /*17b0*/  ISETP.GE.AND P2, PT, R11, RZ, PT ;  /* 0x000000ff0b00720c */ /* 0x000fe20003f46270 */
[--C-:B------:R-:W-:Y:S01]  /*17c0*/  @!P3 IMAD.IADD R32, R32, 0x1, -R5.reuse ;  /* 0x000000012020b824 */ /* 0x100fe200078e0a05 */
[----:B------:R-:W-:Y:S01]  /*17d0*/  IABS R96, R75 ;  /* 0x0000004b00607213 */ /* 0x000fe20000000000 */
[----:B------:R-:W-:Y:S01]  /*17e0*/  IMAD R33, R5, R9, R16 ;  /* 0x0000000905217224 */ /* 0x000fe200078e0210 */
[----:B------:R-:W-:Y:S01]  /*17f0*/  LOP3.LUT R9, R3, 0x48, RZ, 0xfc, !PT ;  /* 0x0000004803097812 */ /* 0x000fe200078efcff */
[--C-:B------:R-:W-:Y:S01]  /*1800*/  @!P0 IMAD.IADD R31, R31, 0x1, -R5.reuse ;  /* 0x000000011f1f8824 */ /* 0x100fe200078e0a05 */
[----:B------:R-:W-:Y:S01]  /*1810*/  ISETP.GT.U32.AND P3, PT, R5, R32, PT ;  /* 0x000000200500720c */ /* 0x000fe20003f64070 */
[----:B------:R-:W-:Y:S01]  /*1820*/  @!P6 IMAD.IADD R30, R30, 0x1, -R5 ;  /* 0x000000011e1ee824 */ /* 0x000fe200078e0a05 */
[----:B------:R-:W-:Y:S01]  /*1830*/  ISETP.GE.AND P6, PT, R13, RZ, PT ;  /* 0x000000ff0d00720c */ /* 0x000fe20003fc6270 */
[----:B------:R-:W-:Y:S01]  /*1840*/  @!P1 IMAD.MOV R31, RZ, RZ, -R31 ;  /* 0x000000ffff1f9224 */ /* 0x000fe200078e0a1f */
[----:B------:R-:W-:Y:S01]  /*1850*/  ISETP.GT.U32.AND P1, PT, R5, R33, PT ;  /* 0x000000210500720c */ /* 0x000fe20003f24070 */
[----:B------:R-:W-:Y:S01]  /*1860*/  IMAD.HI.U32 R11, R7, R34, RZ ;  /* 0x00000022070b7227 */ /* 0x000fe200078e00ff */
[----:B------:R-:W-:-:S02]  /*1870*/  LOP3.LUT R13, R3, 0x40, RZ, 0xfc, !PT ;  /* 0x00000040030d7812 */ /* 0x000fc400078efcff */
[----:B------:R-:W-:Y:S01]  /*1880*/  ISETP.GE.AND P0, PT, R15, RZ, PT ;  /* 0x000000ff0f00720c */ /* 0x000fe20003f06270 */
[----:B------:R-:W-:Y:S01]  /*1890*/  IMAD.MOV R11, RZ, RZ, -R11 ;  /* 0x000000ffff0b7224 */ /* 0x000fe200078e0a0b */
[----:B------:R-:W-:Y:S01]  /*18a0*/  IABS R24, R13 ;  /* 0x0000000d00187213 */ /* 0x000fe20000000000 */
[----:B------:R-:W-:Y:S01]  /*18b0*/  @!P4 IMAD.MOV R30, RZ, RZ, -R30 ;  /* 0x000000ffff1ec224 */ /* 0x000fe200078e0a1e */
[----:B------:R-:W-:Y:S01]  /*18c0*/  ISETP.GE.AND P4, PT, R13, RZ, PT ;  /* 0x000000ff0d00720c */ /* 0x000fe20003f86270 */
[----:B------:R-:W-:Y:S01]  /*18d0*/  IMAD R34, R5, R11, R34 ;  /* 0x0000000b05227224 */ /* 0x000fe200078e0222 */
[----:B------:R-:W-:Y:S01]  /*18e0*/  IABS R16, R9 ;  /* 0x0000000900107213 */ /* 0x000fe20000000000 */
[--C-:B------:R-:W-:Y:S01]  /*18f0*/  @!P3 IMAD.IADD R32, R32, 0x1, -R5.reuse ;  /* 0x000000012020b824 */ /* 0x100fe200078e0a05 */
[----:B------:R-:W-:Y:S01]  /*1900*/  ISETP.GE.AND P3, PT, R9, RZ, PT ;  /* 0x000000ff0900720c */ /* 0x000fe20003f66270 */
[----:B------:R-:W-:Y:S01]  /*1910*/  @!P1 IMAD.IADD R33, R33, 0x1, -R5 ;  /* 0x0000000121219824 */ /* 0x000fe200078e0a05 */
[----:B------:R-:W-:Y:S01]  /*1920*/  IABS R100, R79 ;  /* 0x0000004f00647213 */ /* 0x000fe20000000000 */
[----:B------:R-:W-:Y:S01]  /*1930*/  @!P6 IMAD.MOV R32, RZ, RZ, -R32 ;  /* 0x000000ffff20e224 */ /* 0x000fe200078e0a20 */
[----:B------:R-:W-:Y:S01]  /*1940*/  ISETP.GT.U32.AND P6, PT, R5, R34, PT ;  /* 0x000000220500720c */ /* 0x000fe20003fc4070 */
[----:B------:R-:W-:Y:S01]  /*1950*/  IMAD.HI.U32 R13, R7, R24, RZ ;  /* 0x00000018070d7227 */ /* 0x000fe200078e00ff */
[----:B------:R-:W-:-:S02]  /*1960*/  ISETP.GT.U32.AND P1, PT, R5, R33, PT ;  /* 0x000000210500720c */ /* 0x000fc40003f24070 */
[C---:B------:R-:W-:Y:S01]  /*1970*/  LOP3.LUT R85, R3.reuse, 0xf4, RZ, 0xfc, !PT ;  /* 0x000000f403557812 */ /* 0x040fe200078efcff */
[----:B------:R-:W-:Y:S01]  /*1980*/  IMAD.MOV R13, RZ, RZ, -R13 ;  /* 0x000000ffff0d7224 */ /* 0x000fe200078e0a0d */
[----:B------:R-:W-:Y:S01]  /*1990*/  LOP3.LUT R77, R3, 0xe0, RZ, 0xfc, !PT ;  /* 0x000000e0034d7812 */ /* 0x000fe200078efcff */
[----:B------:R-:W-:Y:S01]  /*19a0*/  IMAD.HI.U32 R15, R7, R36, RZ ;  /* 0x00000024070f7227 */ /* 0x000fe200078e00ff */
[----:B------:R-:W-:Y:S02]  /*19b0*/  IABS R108, R85 ;  /* 0x00000055006c7213 */ /* 0x000fe40000000000 */
[----:B------:R-:W-:Y:S01]  /*19c0*/  IABS R98, R77 ;  /* 0x0000004d00627213 */ /* 0x000fe20000000000 */
[----:B------:R-:W-:Y:S01]  /*19d0*/  IMAD R35, R5, R13, R24 ;  /* 0x0000000d05237224 */ /* 0x000fe200078e0218 */
[----:B------:R-:W-:Y:S01]  /*19e0*/  IABS R24, R19 ;  /* 0x0000001300187213 */ /* 0x000fe20000000000 */
[--C-:B------:R-:W-:Y:S01]  /*19f0*/  @!P6 IMAD.IADD R34, R34, 0x1, -R5.reuse ;  /* 0x000000012222e824 */ /* 0x100fe200078e0a05 */
[----:B------:R-:W-:Y:S01]  /*1a00*/  LOP3.LUT R81, R3, 0xec, RZ, 0xfc, !PT ;  /* 0x000000ec03517812 */ /* 0x000fe200078efcff */
[----:B------:R-:W-:Y:S01]  /*1a10*/  @!P1 IMAD.IADD R33, R33, 0x1, -R5 ;  /* 0x0000000121219824 */ /* 0x000fe200078e0a05 */
[C---:B------:R-:W-:Y:S01]  /*1a20*/  ISETP.GT.U32.AND P1, PT, R5.reuse, R35, PT ;  /* 0x000000230500720c */ /* 0x040fe20003f24070 */
[----:B------:R-:W-:Y:S01]  /*1a30*/  IMAD.MOV R15, RZ, RZ, -R15 ;  /* 0x000000ffff0f7224 */ /* 0x000fe200078e0a0f */
[----:B------:R-:W-:Y:S01]  /*1a40*/  ISETP.GT.U32.AND P6, PT, R5, R34, PT ;  /* 0x000000220500720c */ /* 0x000fe20003fc4070 */
[----:B------:R-:W-:Y:S01]  /*1a50*/  IMAD.HI.U32 R9, R7, R16, RZ ;  /* 0x0000001007097227 */ /* 0x000fe200078e00ff */
[----:B------:R-:W-:-:S02]  /*1a60*/  LOP3.LUT R83, R3, 0xf0, RZ, 0xfc, !PT ;  /* 0x000000f003537812 */ /* 0x000fc400078efcff */
[----:B------:R-:W-:Y:S01]  /*1a70*/  IABS R104, R81 ;  /* 0x0000005100687213 */ /* 0x000fe20000000000 */
[----:B------:R-:W-:Y:S01]  /*1a80*/  IMAD R36, R5, R15, R36 ;  /* 0x0000000f05247224 */ /* 0x000fe200078e0224 */
[----:B------:R-:W-:Y:S01]  /*1a90*/  IABS R106, R83 ;  /* 0x00000053006a7213 */ /* 0x000fe20000000000 */
[----:B------:R-:W-:Y:S01]  /*1aa0*/  IMAD.MOV R9, RZ, RZ, -R9 ;  /* 0x000000ffff097224 */ /* 0x000fe200078e0a09 */
[----:B------:R-:W-:Y:S01]  /*1ab0*/  LOP3.LUT R69, R3, 0xf8, RZ, 0xfc, !PT ;  /* 0x000000f803457812 */ /* 0x000fe200078efcff */
[----:B------:R-:W-:Y:S02]  /*1ac0*/  @!P5 IMAD.MOV R33, RZ, RZ, -R33 ;  /* 0x000000ffff21d224 */ /* 0x000fe400078e0a21 */
[----:B------:R-:W-:Y:S01]  /*1ad0*/  IMAD R37, R5, R9, R16 ;  /* 0x0000000905257224 */ /* 0x000fe200078e0210 */
[----:B------:R-:W-:Y:S01]  /*1ae0*/  IABS R110, R69 ;  /* 0x00000045006e7213 */ /* 0x000fe20000000000 */
[--C-:B------:R-:W-:Y:S02]  /*1af0*/  @!P1 IMAD.IADD R35, R35, 0x1, -R5.reuse ;  /* 0x0000000123239824 */ /* 0x100fe400078e0a05 */
[----:B------:R-:W-:Y:S01]  /*1b00*/  @!P6 IMAD.IADD R34, R34, 0x1, -R5 ;  /* 0x000000012222e824 */ /* 0x000fe200078e0a05 */
[----:B------:R-:W-:Y:S01]  /*1b10*/  ISETP.GT.U32.AND P6, PT, R5, R36, PT ;  /* 0x000000240500720c */ /* 0x000fe20003fc4070 */
[----:B------:R-:W-:Y:S01]  /*1b20*/  IMAD.HI.U32 R9, R7, R38, RZ ;  /* 0x0000002607097227 */ /* 0x000fe200078e00ff */
[----:B------:R-:W-:-:S02]  /*1b30*/  ISETP.GT.U32.AND P1, PT, R5, R35, PT ;  /* 0x000000230500720c */ /* 0x000fc40003f24070 */
[----:B------:R-:W-:Y:S01]  /*1b40*/  ISETP.GT.U32.AND P5, PT, R5, R37, PT ;  /* 0x000000250500720c */ /* 0x000fe20003fa4070 */
[----:B------:R-:W-:-:S04]  /*1b50*/  IMAD.HI.U32 R11, R7, R24, RZ ;  /* 0x00000018070b7227 */ /* 0x000fc800078e00ff */
[----:B------:R-:W-:Y:S02]  /*1b60*/  IMAD.MOV R9, RZ, RZ, -R9 ;  /* 0x000000ffff097224 */ /* 0x000fe400078e0a09 */
[----:B------:R-:W-:Y:S02]  /*1b70*/  IMAD.MOV R11, RZ, RZ, -R11 ;  /* 0x000000ffff0b7224 */ /* 0x000fe400078e0a0b */
[----:B------:R-:W-:Y:S02]  /*1b80*/  IMAD R38, R5, R9, R38 ;  /* 0x0000000905267224 */ /* 0x000fe400078e0226 */
[----:B------:R-:W-:-:S04]  /*1b90*/  IMAD.HI.U32 R13, R7, R40, RZ ;  /* 0x00000028070d7227 */ /* 0x000fc800078e00ff */
[----:B------:R-:W-:Y:S01]  /*1ba0*/  IMAD R39, R5, R11, R24 ;  /* 0x0000000b05277224 */ /* 0x000fe200078e0218 */
[----:B------:R-:W-:Y:S01]  /*1bb0*/  LOP3.LUT R24, R3, 0x68, RZ, 0xfc, !PT ;  /* 0x0000006803187812 */ /* 0x000fe200078efcff */
[----:B------:R-:W-:Y:S01]  /*1bc0*/  @!P2 IMAD.MOV R34, RZ, RZ, -R34 ;  /* 0x000000ffff22a224 */ /* 0x000fe200078e0a22 */
[----:B------:R-:W-:Y:S01]  /*1bd0*/  ISETP.GT.U32.AND P2, PT, R5, R38, PT ;  /* 0x000000260500720c */ /* 0x000fe20003f44070 */
[----:B------:R-:W-:Y:S02]  /*1be0*/  @!P6 IMAD.IADD R36, R36, 0x1, -R5 ;  /* 0x000000012424e824 */ /* 0x000fe400078e0a05 */
[----:B------:R-:W-:-:S04]  /*1bf0*/  IMAD.HI.U32 R15, R7, R42, RZ ;  /* 0x0000002a070f7227 */ /* 0x000fc800078e00ff */
[----:B------:R-:W-:Y:S02]  /*1c00*/  IMAD.MOV R13, RZ, RZ, -R13 ;  /* 0x000000ffff0d7224 */ /* 0x000fe400078e0a0d */
[--C-:B------:R-:W-:Y:S01]  /*1c10*/  @!P1 IMAD.IADD R35, R35, 0x1, -R5.reuse ;  /* 0x0000000123239824 */ /* 0x100fe200078e0a05 */
[----:B------:R-:W-:Y:S01]  /*1c20*/  ISETP.GT.U32.AND P1, PT, R5, R39, PT ;  /* 0x000000270500720c */ /* 0x000fe20003f24070 */
[----:B------:R-:W-:Y:S01]  /*1c30*/  @!P5 IMAD.IADD R37, R37, 0x1, -R5 ;  /* 0x000000012525d824 */ /* 0x000fe200078e0a05 */
[C---:B------:R-:W-:Y:S01]  /*1c40*/  ISETP.GT.U32.AND P5, PT, R5.reuse, R36, PT ;  /* 0x000000240500720c */ /* 0x040fe20003fa4070 */
[----:B------:R-:W-:Y:S02]  /*1c50*/  IMAD.MOV R15, RZ, RZ, -R15 ;  /* 0x000000ffff0f7224 */ /* 0x000fe400078e0a0f */
[----:B------:R-:W-:Y:S01]  /*1c60*/  IMAD R40, R5, R13, R40 ;  /* 0x0000000d05287224 */ /* 0x000fe200078e0228 */
[----:B------:R-:W-:Y:S01]  /*1c70*/  LOP3.LUT R13, R3, 0x60, RZ, 0xfc, !PT ;  /* 0x00000060030d7812 */ /* 0x000fe200078efcff */
[C---:B------:R-:W-:Y:S01]  /*1c80*/  IMAD R41, R5.reuse, R15, R42 ;  /* 0x0000000f05297224 */ /* 0x040fe200078e022a */
[----:B------:R-:W-:Y:S01]  /*1c90*/  IABS R42, R46 ;  /* 0x0000002e002a7213 */ /* 0x000fe20000000000 */
[----:B------:R-:W-:Y:S01]  /*1ca0*/  @!P2 IMAD.IADD R38, R38, 0x1, -R5 ;  /* 0x000000012626a824 */ /* 0x000fe200078e0a05 */
[----:B------:R-:W-:Y:S01]  /*1cb0*/  ISETP.GT.U32.AND P6, PT, R5, R40, PT ;  /* 0x000000280500720c */ /* 0x000fe20003fc4070 */
[----:B------:R-:W-:Y:S01]  /*1cc0*/  @!P4 IMAD.MOV R35, RZ, RZ, -R35 ;  /* 0x000000ffff23c224 */ /* 0x000fe200078e0a23 */
[----:B------:R-:W-:Y:S01]  /*1cd0*/  IABS R16, R13 ;  /* 0x0000000d00107213 */ /* 0x000fe20000000000 */
[----:B------:R-:W-:Y:S01]  /*1ce0*/  IMAD.HI.U32 R9, R7, R42, RZ ;  /* 0x0000002a07097227 */ /* 0x000fe200078e00ff */
[----:B------:R-:W-:-:S02]  /*1cf0*/  ISETP.GT.U32.AND P2, PT, R5, R37, PT ;  /* 0x000000250500720c */ /* 0x000fc40003f44070 */
[----:B------:R-:W-:Y:S01]  /*1d00*/  LOP3.LUT R15, R3, 0x64, RZ, 0xfc, !PT ;  /* 0x00000064030f7812 */ /* 0x000fe200078efcff */
[--C-:B------:R-:W-:Y:S01]  /*1d10*/  @!P1 IMAD.IADD R39, R39, 0x1, -R5.reuse ;  /* 0x0000000127279824 */ /* 0x100fe200078e0a05 */
[C---:B------:R-:W-:Y:S01]  /*1d20*/  ISETP.GT.U32.AND P1, PT, R5.reuse, R38, PT ;  /* 0x000000260500720c */ /* 0x040fe20003f24070 */
[----:B------:R-:W-:Y:S01]  /*1d30*/  @!P5 IMAD.IADD R36, R36, 0x1, -R5 ;  /* 0x000000012424d824 */ /* 0x000fe200078e0a05 */
[----:B------:R-:W-:Y:S01]  /*1d40*/  ISETP.GT.U32.AND P5, PT, R5, R41, PT ;  /* 0x000000290500720c */ /* 0x000fe20003fa4070 */
[----:B------:R-:W-:Y:S01]  /*1d50*/  IMAD.MOV R11, RZ, RZ, -R9 ;  /* 0x000000ffff0b7224 */ /* 0x000fe200078e0a09 */
[----:B------:R-:W-:Y:S01]  /*1d60*/  IABS R44, R15 ;  /* 0x0000000f002c7213 */ /* 0x000fe20000000000 */
[----:B------:R-:W-:-:S04]  /*1d70*/  IMAD.HI.U32 R9, R7, R16, RZ ;  /* 0x0000001007097227 */ /* 0x000fc800078e00ff */
[----:B------:R-:W-:Y:S01]  /*1d80*/  @!P6 IMAD.IADD R40, R40, 0x1, -R5 ;  /* 0x000000012828e824 */ /* 0x000fe200078e0a05 */
[C---:B------:R-:W-:Y:S01]  /*1d90*/  ISETP.GT.U32.AND P6, PT, R5.reuse, R39, PT ;  /* 0x000000270500720c */ /* 0x040fe20003fc4070 */
[----:B------:R-:W-:Y:S02]  /*1da0*/  IMAD.MOV R9, RZ, RZ, -R9 ;  /* 0x000000ffff097224 */ /* 0x000fe400078e0a09 */
[C---:B------:R-:W-:Y:S01]  /*1db0*/  IMAD R42, R5.reuse, R11, R42 ;  /* 0x0000000b052a7224 */ /* 0x040fe200078e022a */
[C---:B------:R-:W-:Y:S01]  /*1dc0*/  ISETP.GT.U32.AND P4, PT, R5.reuse, R40, PT ;  /* 0x000000280500720c */ /* 0x040fe20003f84070 */
[----:B------:R-:W-:Y:S01]  /*1dd0*/  IMAD R43, R5, R9, R16 ;  /* 0x00000009052b7224 */ /* 0x000fe200078e0210 */
[----:B------:R-:W-:Y:S01]  /*1de0*/  IABS R16, R24 ;  /* 0x0000001800107213 */ /* 0x000fe20000000000 */
[--C-:B------:R-:W-:Y:S01]  /*1df0*/  @!P1 IMAD.IADD R38, R38, 0x1, -R5.reuse ;  /* 0x0000000126269824 */ /* 0x100fe200078e0a05 */
[----:B------:R-:W-:Y:S01]  /*1e00*/  ISETP.GE.AND P1, PT, R17, RZ, PT ;  /* 0x000000ff1100720c */ /* 0x000fe20003f26270 */
[--C-:B------:R-:W-:Y:S01]  /*1e10*/  @!P5 IMAD.IADD R41, R41, 0x1, -R5.reuse ;  /* 0x000000012929d824 */ /* 0x100fe200078e0a05 */
[----:B------:R-:W-:Y:S01]  /*1e20*/  ISETP.GE.AND P5, PT, R21, RZ, PT ;  /* 0x000000ff1500720c */ /* 0x000fe20003fa6270 */
[----:B------:R-:W-:Y:S01]  /*1e30*/  @!P2 IMAD.IADD R37, R37, 0x1, -R5 ;  /* 0x000000012525a824 */ /* 0x000fe200078e0a05 */
[----:B------:R-:W-:Y:S01]  /*1e40*/  ISETP.GT.U32.AND P2, PT, R5, R42, PT ;  /* 0x0000002a0500720c */ /* 0x000fe20003f44070 */
[----:B------:R-:W-:Y:S01]  /*1e50*/  IMAD.HI.U32 R9, R7, R44, RZ ;  /* 0x0000002c07097227 */ /* 0x000fe200078e00ff */
[----:B------:R-:W-:-:S02]  /*1e60*/  LOP3.LUT R17, R3, 0x78, RZ, 0xfc, !PT ;  /* 0x0000007803117812 */ /* 0x000fc400078efcff */
[----:B------:R-:W-:Y:S01]  /*1e70*/  LOP3.LUT R21, R3, 0x80, RZ, 0xfc, !PT ;  /* 0x0000008003157812 */ /* 0x000fe200078efcff */
[----:B------:R-:W-:-:S04]  /*1e80*/  IMAD.HI.U32 R11, R7, R16, RZ ;  /* 0x00000010070b7227 */ /* 0x000fc800078e00ff */
[----:B------:R-:W-:Y:S01]  /*1e90*/  @!P6 IMAD.IADD R39, R39, 0x1, -R5 ;  /* 0x000000012727e824 */ /* 0x000fe200078e0a05 */
[----:B------:R-:W-:Y:S01]  /*1ea0*/  ISETP.GT.U32.AND P6, PT, R5, R43, PT ;  /* 0x0000002b0500720c */ /* 0x000fe20003fc4070 */
[----:B------:R-:W-:Y:S02]  /*1eb0*/  IMAD.MOV R9, RZ, RZ, -R9 ;  /* 0x000000ffff097224 */ /* 0x000fe400078e0a09 */
[----:B------:R-:W-:Y:S02]  /*1ec0*/  IMAD.MOV R11, RZ, RZ, -R11 ;  /* 0x000000ffff0b7224 */ /* 0x000fe400078e0a0b */
[--C-:B------:R-:W-:Y:S01]  /*1ed0*/  @!P4 IMAD.IADD R40, R40, 0x1, -R5.reuse ;  /* 0x000000012828c824 */ /* 0x100fe200078e0a05 */
[----:B------:R-:W-:Y:S01]  /*1ee0*/  ISETP.GE.AND P4, PT, R19, RZ, PT ;  /* 0x000000ff1300720c */ /* 0x000fe20003f86270 */
[----:B------:R-:W-:Y:S01]  /*1ef0*/  IMAD R44, R5, R9, R44 ;  /* 0x00000009052c7224 */ /* 0x000fe200078e022c */
[----:B------:R-:W-:Y:S01]  /*1f00*/  LOP3.LUT R9, R3, 0x6c, RZ, 0xfc, !PT ;  /* 0x0000006c03097812 */ /* 0x000fe200078efcff */
[----:B------:R-:W-:Y:S01]  /*1f10*/  IMAD R45, R5, R11, R16 ;  /* 0x0000000b052d7224 */ /* 0x000fe200078e0210 */
[----:B------:R-:W-:Y:S01]  /*1f20*/  LOP3.LUT R11, R3, 0x70, RZ, 0xfc, !PT ;  /* 0x00000070030b7812 */ /* 0x000fe200078efcff */
[----:B------:R-:W-:Y:S01]  /*1f30*/  @!P0 IMAD.MOV R36, RZ, RZ, -R36 ;  /* 0x000000ffff248224 */ /* 0x000fe200078e0a24 */
[C---:B------:R-:W-:Y:S01]  /*1f40*/  ISETP.GT.U32.AND P0, PT, R5.reuse, R41, PT ;  /* 0x000000290500720c */ /* 0x040fe20003f04070 */
[----:B------:R-:W-:Y:S01]  /*1f50*/  @!P1 IMAD.MOV R38, RZ, RZ, -R38 ;  /* 0x000000ffff269224 */ /* 0x000fe200078e0a26 */
[C---:B------:R-:W-:Y:S01]  /*1f60*/  ISETP.GT.U32.AND P1, PT, R5.reuse, R44, PT ;  /* 0x0000002c0500720c */ /* 0x040fe20003f24070 */
[----:B------:R-:W-:Y:S01]  /*1f70*/  @!P5 IMAD.MOV R40, RZ, RZ, -R40 ;  /* 0x000000ffff28d224 */ /* 0x000fe200078e0a28 */
[----:B------:R-:W-:Y:S01]  /*1f80*/  ISETP.GT.U32.AND P5, PT, R5, R45, PT ;  /* 0x0000002d0500720c */ /* 0x000fe20003fa4070 */
[--C-:B------:R-:W-:Y:S01]  /*1f90*/  @!P2 IMAD.IADD R42, R42, 0x1, -R5.reuse ;  /* 0x000000012a2aa824 */ /* 0x100fe200078e0a05 */
[----:B------:R-:W-:Y:S01]  /*1fa0*/  ISETP.GE.AND P2, PT, R25, RZ, PT ;  /* 0x000000ff1900720c */ /* 0x000fe20003f46270 */
[----:B------:R-:W-:Y:S01]  /*1fb0*/  @!P6 IMAD.IADD R43, R43, 0x1, -R5 ;  /* 0x000000012b2be824 */ /* 0x000fe200078e0a05 */
[----:B------:R-:W-:Y:S01]  /*1fc0*/  IABS R16, R11 ;  /* 0x0000000b00107213 */ /* 0x000fe20000000000 */
[----:B------:R-:W-:Y:S01]  /*1fd0*/  @!P4 IMAD.MOV R39, RZ, RZ, -R39 ;  /* 0x000000ffff27c224 */ /* 0x000fe200078e0a27 */
[----:B------:R-:W-:Y:S01]  /*1fe0*/  ISETP.GT.U32.AND P6, PT, R5, R42, PT ;  /* 0x0000002a0500720c */ /* 0x000fe20003fc4070 */
[----:B------:R-:W-:Y:S01]  /*1ff0*/  @!P3 IMAD.MOV R37, RZ, RZ, -R37 ;  /* 0x000000ffff25b224 */ /* 0x000fe200078e0a25 */
[----:B------:R-:W-:Y:S01]  /*2000*/  ISETP.GE.AND P4, PT, R46, RZ, PT ;  /* 0x000000ff2e00720c */ /* 0x000fe20003f86270 */
[--C-:B------:R-:W-:Y:S01]  /*2010*/  @!P0 IMAD.IADD R41, R41, 0x1, -R5.reuse ;  /* 0x0000000129298824 */ /* 0x100fe200078e0a05 */
[----:B------:R-:W-:Y:S01]  /*2020*/  IABS R46, R9 ;  /* 0x00000009002e7213 */ /* 0x000fe20000000000 */
[--C-:B------:R-:W-:Y:S01]  /*2030*/  @!P1 IMAD.IADD R44, R44, 0x1, -R5.reuse ;  /* 0x000000012c2c9824 */ /* 0x100fe200078e0a05 */
[----:B------:R-:W-:Y:S01]  /*2040*/  ISETP.GT.U32.AND P3, PT, R5, R43, PT ;  /* 0x0000002b0500720c */ /* 0x000fe20003f64070 */
[----:B------:R-:W-:Y:S01]  /*2050*/  @!P5 IMAD.IADD R45, R45, 0x1, -R5 ;  /* 0x000000012d2dd824 */ /* 0x000fe200078e0a05 */
[----:B------:R-:W-:Y:S01]  /*2060*/  ISETP.GE.AND P1, PT, R9, RZ, PT ;  /* 0x000000ff0900720c */ /* 0x000fe20003f26270 */
[----:B------:R-:W-:Y:S01]  /*2070*/  IMAD.HI.U32 R9, R7, R46, RZ ;  /* 0x0000002e07097227 */ /* 0x000fe200078e00ff */
[----:B------:R-:W-:-:S02]  /*2080*/  ISETP.GE.AND P0, PT, R13, RZ, PT ;  /* 0x000000ff0d00720c */ /* 0x000fc40003f06270 */
[C---:B------:R-:W-:Y:S01]  /*2090*/  ISETP.GT.U32.AND P5, PT, R5.reuse, R44, PT ;  /* 0x0000002c0500720c */ /* 0x040fe20003fa4070 */
[----:B------:R-:W-:Y:S01]  /*20a0*/  @!P2 IMAD.MOV R41, RZ, RZ, -R41 ;  /* 0x000000ffff29a224 */ /* 0x000fe200078e0a29 */
[----:B------:R-:W-:Y:S01]  /*20b0*/  ISETP.GT.U32.AND P2, PT, R5, R45, PT ;  /* 0x0000002d0500720c */ /* 0x000fe20003f44070 */
[----:B------:R-:W-:Y:S01]  /*20c0*/  @!P6 IMAD.IADD R42, R42, 0x1, -R5 ;  /* 0x000000012a2ae824 */ /* 0x000fe200078e0a05 */
[----:B------:R-:W-:Y:S01]  /*20d0*/  ISETP.GE.AND P6, PT, R15, RZ, PT ;  /* 0x000000ff0f00720c */ /* 0x000fe20003fc6270 */
[----:B------:R-:W-:Y:S01]  /*20e0*/  IMAD.MOV R9, RZ, RZ, -R9 ;  /* 0x000000ffff097224 */ /* 0x000fe200078e0a09 */
[----:B------:R-:W-:Y:S01]  /*20f0*/  LOP3.LUT R15, R3, 0x74, RZ, 0xfc, !PT ;  /* 0x00000074030f7812 */ /* 0x000fe200078efcff */
[----:B------:R-:W-:Y:S01]  /*2100*/  @!P3 IMAD.IADD R43, R43, 0x1, -R5 ;  /* 0x000000012b2bb824 */ /* 0x000fe200078e0a05 */
[----:B------:R-:W-:Y:S01]  /*2110*/  ISETP.GE.AND P3, PT, R24, RZ, PT ;  /* 0x000000ff1800720c */ /* 0x000fe20003f66270 */
[----:B------:R-:W-:Y:S01]  /*2120*/  IMAD R46, R5, R9, R46 ;  /* 0x00000009052e7224 */ /* 0x000fe200078e022e */
[----:B------:R-:W-:Y:S01]  /*2130*/  IABS R48, R15 ;  /* 0x0000000f00307213 */ /* 0x000fe20000000000 */
[----:B------:R-:W-:Y:S01]  /*2140*/  IMAD.HI.U32 R9, R7, R16, RZ ;  /* 0x0000001007097227 */ /* 0x000fe200078e00ff */
[----:B------:R-:W-:-:S02]  /*2150*/  IABS R24, R17 ;  /* 0x0000001100187213 */ /* 0x000fc40000000000 */
[C---:B------:R-:W-:Y:S01]  /*2160*/  LOP3.LUT R19, R3.reuse, 0x7c, RZ, 0xfc, !PT ;  /* 0x0000007c03137812 */ /* 0x040fe200078efcff */
[----:B------:R-:W-:Y:S01]  /*2170*/  IMAD.MOV R47, RZ, RZ, -R9 ;  /* 0x000000ffff2f7224 */ /* 0x000fe200078e0a09 */
[----:B------:R-:W-:Y:S01]  /*2180*/  LOP3.LUT R25, R3, 0x84, RZ, 0xfc, !PT ;  /* 0x0000008403197812 */ /* 0x000fe200078efcff */
[----:B------:R-:W-:Y:S01]  /*2190*/  IMAD.HI.U32 R9, R7, R48, RZ ;  /* 0x0000003007097227 */ /* 0x000fe200078e00ff */
[----:B------:R-:W-:Y:S02]  /*21a0*/  IABS R50, R19 ;  /* 0x0000001300327213 */ /* 0x000fe40000000000 */
[----:B------:R-:W-:Y:S01]  /*21b0*/  IABS R52, R25 ;  /* 0x0000001900347213 */ /* 0x000fe20000000000 */
[----:B------:R-:W-:Y:S01]  /*21c0*/  @!P2 IMAD.IADD R45, R45, 0x1, -R5 ;  /* 0x000000012d2da824 */ /* 0x000fe200078e0a05 */
[----:B------:R-:W-:Y:S01]  /*21d0*/  ISETP.GE.AND P2, PT, R11, RZ, PT ;  /* 0x000000ff0b00720c */ /* 0x000fe20003f46270 */
[----:B------:R-:W-:-:S04]  /*21e0*/  IMAD.HI.U32 R11, R7, R24, RZ ;  /* 0x00000018070b7227 */ /* 0x000fc800078e00ff */
[----:B------:R-:W-:Y:S02]  /*21f0*/  IMAD.MOV R9, RZ, RZ, -R9 ;  /* 0x000000ffff097224 */ /* 0x000fe400078e0a09 */
[----:B------:R-:W-:Y:S02]  /*2200*/  IMAD.MOV R11, RZ, RZ, -R11 ;  /* 0x000000ffff0b7224 */ /* 0x000fe400078e0a0b */
[C---:B------:R-:W-:Y:S02]  /*2210*/  IMAD R48, R5.reuse, R9, R48 ;  /* 0x0000000905307224 */ /* 0x040fe400078e0230 */
[----:B------:R-:W-:Y:S01]  /*2220*/  @!P5 IMAD.IADD R44, R44, 0x1, -R5 ;  /* 0x000000012c2cd824 */ /* 0x000fe200078e0a05 */
[C---:B------:R-:W-:Y:S01]  /*2230*/  ISETP.GT.U32.AND P5, PT, R5.reuse, R46, PT ;  /* 0x0000002e0500720c */ /* 0x040fe20003fa4070 */
[C---:B------:R-:W-:Y:S02]  /*2240*/  IMAD R49, R5.reuse, R11, R24 ;  /* 0x0000000b05317224 */ /* 0x040fe400078e0218 */
[----:B------:R-:W-:Y:S01]  /*2250*/  @!P0 IMAD.MOV R43, RZ, RZ, -R43 ;  /* 0x000000ffff2b8224 */ /* 0x000fe200078e0a2b */
[C---:B------:R-:W-:Y:S01]  /*2260*/  ISETP.GT.U32.AND P0, PT, R5.reuse, R48, PT ;  /* 0x000000300500720c */ /* 0x040fe20003f04070 */
[----:B------:R-:W-:Y:S01]  /*2270*/  @!P6 IMAD.MOV R44, RZ, RZ, -R44 ;  /* 0x000000ffff2ce224 */ /* 0x000fe200078e0a2c */
[C---:B------:R-:W-:Y:S01]  /*2280*/  ISETP.GT.U32.AND P6, PT, R5.reuse, R49, PT ;  /* 0x000000310500720c */ /* 0x040fe20003fc4070 */
[----:B------:R-:W-:Y:S01]  /*2290*/  IMAD R47, R5, R47, R16 ;  /* 0x0000002f052f7224 */ /* 0x000fe200078e0210 */
[----:B------:R-:W-:Y:S01]  /*22a0*/  IABS R16, R21 ;  /* 0x0000001500107213 */ /* 0x000fe20000000000 */
[----:B------:R-:W-:-:S04]  /*22b0*/  IMAD.HI.U32 R13, R7, R50, RZ ;  /* 0x00000032070d7227 */ /* 0x000fc800078e00ff */
[----:B------:R-:W-:Y:S02]  /*22c0*/  IMAD.MOV R13, RZ, RZ, -R13 ;  /* 0x000000ffff0d7224 */ /* 0x000fe400078e0a0d */
[----:B------:R-:W-:-:S04]  /*22d0*/  IMAD.HI.U32 R9, R7, R16, RZ ;  /* 0x0000001007097227 */ /* 0x000fc800078e00ff */
[--C-:B------:R-:W-:Y:S01]  /*22e0*/  @!P0 IMAD.IADD R48, R48, 0x1, -R5.reuse ;  /* 0x0000000130308824 */ /* 0x100fe200078e0a05 */
[----:B------:R-:W-:Y:S01]  /*22f0*/  ISETP.GE.AND P0, PT, R19, RZ, PT ;  /* 0x000000ff1300720c */ /* 0x000fe20003f06270 */
[--C-:B------:R-:W-:Y:S01]  /*2300*/  @!P6 IMAD.IADD R49, R49, 0x1, -R5.reuse ;  /* 0x000000013131e824 */ /* 0x100fe200078e0a05 */
[----:B------:R-:W-:Y:S01]  /*2310*/  LOP3.LUT R19, R3, 0x94, RZ, 0xfc, !PT ;  /* 0x0000009403137812 */ /* 0x000fe200078efcff */
[----:B------:R-:W-:Y:S01]  /*2320*/  @!P5 IMAD.IADD R46, R46, 0x1, -R5 ;  /* 0x000000012e2ed824 */ /* 0x000fe200078e0a05 */
[C---:B------:R-:W-:Y:S01]  /*2330*/  ISETP.GT.U32.AND P6, PT, R5.reuse, R48, PT ;  /* 0x000000300500720c */ /* 0x040fe20003fc4070 */
[C---:B------:R-:W-:Y:S01]  /*2340*/  IMAD R50, R5.reuse, R13, R50 ;  /* 0x0000000d05327224 */ /* 0x040fe200078e0232 */
[----:B------:R-:W-:Y:S01]  /*2350*/  ISETP.GT.U32.AND P5, PT, R5, R47, PT ;  /* 0x0000002f0500720c */ /* 0x000fe20003fa4070 */
[----:B------:R-:W-:Y:S01]  /*2360*/  IMAD.MOV R9, RZ, RZ, -R9 ;  /* 0x000000ffff097224 */ /* 0x000fe200078e0a09 */
[----:B------:R-:W-:Y:S01]  /*2370*/  LOP3.LUT R13, R3, 0x88, RZ, 0xfc, !PT ;  /* 0x00000088030d7812 */ /* 0x000fe200078efcff */
[----:B------:R-:W-:Y:S01]  /*2380*/  @!P4 IMAD.MOV R42, RZ, RZ, -R42 ;  /* 0x000000ffff2ac224 */ /* 0x000fe200078e0a2a */
[C---:B------:R-:W-:Y:S01]  /*2390*/  ISETP.GT.U32.AND P4, PT, R5.reuse, R46, PT ;  /* 0x0000002e0500720c */ /* 0x040fe20003f84070 */
[----:B------:R-:W-:Y:S01]  /*23a0*/  IMAD R51, R5, R9, R16 ;  /* 0x0000000905337224 */ /* 0x000fe200078e0210 */
[----:B------:R-:W-:Y:S01]  /*23b0*/  IABS R16, R13 ;  /* 0x0000000d00107213 */ /* 0x000fe20000000000 */
[----:B------:R-:W-:Y:S01]  /*23c0*/  @!P3 IMAD.MOV R45, RZ, RZ, -R45 ;  /* 0x000000ffff2db224 */ /* 0x000fe200078e0a2d */
[----:B------:R-:W-:Y:S01]  /*23d0*/  ISETP.GE.AND P3, PT, R15, RZ, PT ;  /* 0x000000ff0f00720c */ /* 0x000fe20003f66270 */
[----:B------:R-:W-:Y:S01]  /*23e0*/  IMAD.HI.U32 R11, R7, R52, RZ ;  /* 0x00000034070b7227 */ /* 0x000fe200078e00ff */
[----:B------:R-:W-:-:S02]  /*23f0*/  LOP3.LUT R15, R3, 0x8c, RZ, 0xfc, !PT ;  /* 0x0000008c030f7812 */ /* 0x000fc400078efcff */
[----:B------:R-:W-:Y:S01]  /*2400*/  IABS R56, R19 ;  /* 0x0000001300387213 */ /* 0x000fe20000000000 */
[----:B------:R-:W-:Y:S01]  /*2410*/  @!P6 IMAD.IADD R48, R48, 0x1, -R5 ;  /* 0x000000013030e824 */ /* 0x000fe200078e0a05 */
[----:B------:R-:W-:Y:S01]  /*2420*/  ISETP.GT.U32.AND P6, PT, R5, R51, PT ;  /* 0x000000330500720c */ /* 0x000fe20003fc4070 */
[----:B------:R-:W-:Y:S01]  /*2430*/  IMAD.HI.U32 R9, R7, R16, RZ ;  /* 0x0000001007097227 */ /* 0x000fe200078e00ff */
[----:B------:R-:W-:-:S03]  /*2440*/  IABS R54, R15 ;  /* 0x0000000f00367213 */ /* 0x000fc60000000000 */
[----:B------:R-:W-:Y:S02]  /*2450*/  @!P5 IMAD.IADD R47, R47, 0x1, -R5 ;  /* 0x000000012f2fd824 */ /* 0x000fe400078e0a05 */
[----:B------:R-:W-:Y:S02]  /*2460*/  IMAD.MOV R9, RZ, RZ, -R9 ;  /* 0x000000ffff097224 */ /* 0x000fe400078e0a09 */
[--C-:B------:R-:W-:Y:S01]  /*2470*/  @!P4 IMAD.IADD R46, R46, 0x1, -R5.reuse ;  /* 0x000000012e2ec824 */ /* 0x100fe200078e0a05 */
[C---:B------:R-:W-:Y:S01]  /*2480*/  ISETP.GT.U32.AND P5, PT, R5.reuse, R47, PT ;  /* 0x0000002f0500720c */ /* 0x040fe20003fa4070 */
[C---:B------:R-:W-:Y:S01]  /*2490*/  IMAD R53, R5.reuse, R9, R16 ;  /* 0x0000000905357224 */ /* 0x040fe200078e0210 */
[----:B------:R-:W-:Y:S01]  /*24a0*/  ISETP.GT.U32.AND P4, PT, R5, R50, PT ;  /* 0x000000320500720c */ /* 0x000fe20003f84070 */
[----:B------:R-:W-:Y:S02]  /*24b0*/  @!P6 IMAD.IADD R51, R51, 0x1, -R5 ;  /* 0x000000013333e824 */ /* 0x000fe400078e0a05 */
[----:B------:R-:W-:Y:S01]  /*24c0*/  IMAD.HI.U32 R9, R7, R54, RZ ;  /* 0x0000003607097227 */ /* 0x000fe200078e00ff */
[----:B------:R-:W-:-:S03]  /*24d0*/  ISETP.GT.U32.AND P6, PT, R5, R53, PT ;  /* 0x000000350500720c */ /* 0x000fc60003fc4070 */
[----:B------:R-:W-:Y:S02]  /*24e0*/  IMAD.MOV R9, RZ, RZ, -R9 ;  /* 0x000000ffff097224 */ /* 0x000fe400078e0a09 */
[----:B------:R-:W-:Y:S02]  /*24f0*/  @!P1 IMAD.MOV R46, RZ, RZ, -R46 ;  /* 0x000000ffff2e9224 */ /* 0x000fe400078e0a2e */
[--C-:B------:R-:W-:Y:S01]  /*2500*/  @!P5 IMAD.IADD R47, R47, 0x1, -R5.reuse ;  /* 0x000000012f2fd824 */ /* 0x100fe200078e0a05 */
[----:B------:R-:W-:Y:S01]  /*2510*/  ISETP.GE.AND P5, PT, R17, RZ, PT ;  /* 0x000000ff1100720c */ /* 0x000fe20003fa6270 */
[----:B------:R-:W-:Y:S01]  /*2520*/  @!P4 IMAD.IADD R50, R50, 0x1, -R5 ;  /* 0x000000013232c824 */ /* 0x000fe200078e0a05 */
[C---:B------:R-:W-:Y:S01]  /*2530*/  ISETP.GT.U32.AND P4, PT, R5.reuse, R49, PT ;  /* 0x000000310500720c */ /* 0x040fe20003f84070 */
[----:B------:R-:W-:Y:S01]  /*2540*/  @!P2 IMAD.MOV R47, RZ, RZ, -R47 ;  /* 0x000000ffff2fa224 */ /* 0x000fe200078e0a2f */
[----:B------:R-:W-:Y:S01]  /*2550*/  ISETP.GT.U32.AND P2, PT, R5, R51, PT ;  /* 0x000000330500720c */ /* 0x000fe20003f44070 */
[----:B------:R-:W-:Y:S01]  /*2560*/  @!P6 IMAD.IADD R53, R53, 0x1, -R5 ;  /* 0x000000013535e824 */ /* 0x000fe200078e0a05 */
[C---:B------:R-:W-:Y:S01]  /*2570*/  ISETP.GT.U32.AND P1, PT, R5.reuse, R50, PT ;  /* 0x000000320500720c */ /* 0x040fe20003f24070 */
[----:B------:R-:W-:Y:S01]  /*2580*/  IMAD R54, R5, R9, R54 ;  /* 0x0000000905367224 */ /* 0x000fe200078e0236 */
[----:B------:R-:W-:Y:S01]  /*2590*/  LOP3.LUT R17, R3, 0x90, RZ, 0xfc, !PT ;  /* 0x0000009003117812 */ /* 0x000fe200078efcff */
[----:B------:R-:W-:Y:S01]  /*25a0*/  IMAD.HI.U32 R9, R7, R56, RZ ;  /* 0x0000003807097227 */ /* 0x000fe200078e00ff */
[----:B------:R-:W-:-:S02]  /*25b0*/  ISETP.GT.U32.AND P6, PT, R5, R53, PT ;  /* 0x000000350500720c */ /* 0x000fc40003fc4070 */
[----:B------:R-:W-:Y:S01]  /*25c0*/  IABS R24, R17 ;  /* 0x0000001100187213 */ /* 0x000fe20000000000 */
[----:B------:R-:W-:Y:S02]  /*25d0*/  IMAD.MOV R9, RZ, RZ, -R9 ;  /* 0x000000ffff097224 */ /* 0x000fe400078e0a09 */
[----:B------:R-:W-:Y:S02]  /*25e0*/  IMAD.MOV R11, RZ, RZ, -R11 ;  /* 0x000000ffff0b7224 */ /* 0x000fe400078e0a0b */
[----:B------:R-:W-:Y:S01]  /*25f0*/  @!P2 IMAD.IADD R51, R51, 0x1, -R5 ;  /* 0x000000013333a824 */ /* 0x000fe200078e0a05 */
[C---:B------:R-:W-:Y:S01]  /*2600*/  ISETP.GT.U32.AND P2, PT, R5.reuse, R54, PT ;  /* 0x000000360500720c */ /* 0x040fe20003f44070 */
[C---:B------:R-:W-:Y:S02]  /*2610*/  IMAD R56, R5.reuse, R9, R56 ;  /* 0x0000000905387224 */ /* 0x040fe400078e0238 */
[----:B------:R-:W-:Y:S02]  /*2620*/  IMAD R52, R5, R11, R52 ;  /* 0x0000000b05347224 */ /* 0x000fe400078e0234 */
[----:B------:R-:W-:-:S04]  /*2630*/  IMAD.HI.U32 R11, R7, R24, RZ ;  /* 0x00000018070b7227 */ /* 0x000fc800078e00ff */
[--C-:B------:R-:W-:Y:S01]  /*2640*/  @!P1 IMAD.IADD R50, R50, 0x1, -R5.reuse ;  /* 0x0000000132329824 */ /* 0x100fe200078e0a05 */
[----:B------:R-:W-:Y:S01]  /*2650*/  ISETP.GE.AND P1, PT, R21, RZ, PT ;  /* 0x000000ff1500720c */ /* 0x000fe20003f26270 */
[--C-:B------:R-:W-:Y:S01]  /*2660*/  @!P6 IMAD.IADD R53, R53, 0x1, -R5.reuse ;  /* 0x000000013535e824 */ /* 0x100fe200078e0a05 */
[----:B------:R-:W-:Y:S01]  /*2670*/  ISETP.GT.U32.AND P6, PT, R5, R56, PT ;  /* 0x000000380500720c */ /* 0x000fe20003fc4070 */
[----:B------:R-:W-:Y:S01]  /*2680*/  @!P4 IMAD.IADD R49, R49, 0x1, -R5 ;  /* 0x000000013131c824 */ /* 0x000fe200078e0a05 */
[----:B------:R-:W-:Y:S01]  /*2690*/  ISETP.GT.U32.AND P4, PT, R5, R52, PT ;  /* 0x000000340500720c */ /* 0x000fe20003f84070 */
[----:B------:R-:W-:Y:S01]  /*26a0*/  IMAD.MOV R11, RZ, RZ, -R11 ;  /* 0x000000ffff0b7224 */ /* 0x000fe200078e0a0b */
[----:B------:R-:W-:Y:S01]  /*26b0*/  LOP3.LUT R21, R3, 0x98, RZ, 0xfc, !PT ;  /* 0x0000009803157812 */ /* 0x000fe200078efcff */
[----:B------:R-:W-:Y:S01]  /*26c0*/  @!P2 IMAD.IADD R54, R54, 0x1, -R5 ;  /* 0x000000013636a824 */ /* 0x000fe200078e0a05 */
[----:B------:R-:W-:Y:S01]  /*26d0*/  ISETP.GE.AND P2, PT, R13, RZ, PT ;  /* 0x000000ff0d00720c */ /* 0x000fe20003f46270 */
[----:B------:R-:W-:Y:S01]  /*26e0*/  IMAD R55, R5, R11, R24 ;  /* 0x0000000b05377224 */ /* 0x000fe200078e0218 */
[----:B------:R-:W-:Y:S01]  /*26f0*/  IABS R16, R21 ;  /* 0x0000001500107213 */ /* 0x000fe20000000000 */
[----:B------:R-:W-:Y:S01]  /*2700*/  @!P3 IMAD.MOV R48, RZ, RZ, -R48 ;  /* 0x000000ffff30b224 */ /* 0x000fe200078e0a30 */
[C---:B------:R-:W-:Y:S01]  /*2710*/  LOP3.LUT R24, R3.reuse, 0x9c, RZ, 0xfc, !PT ;  /* 0x0000009c03187812 */ /* 0x040fe200078efcff */
[----:B------:R-:W-:Y:S01]  /*2720*/  @!P1 IMAD.MOV R51, RZ, RZ, -R51 ;  /* 0x000000ffff339224 */ /* 0x000fe200078e0a33 */
[----:B------:R-:W-:Y:S01]  /*2730*/  LOP3.LUT R13, R3, 0xac, RZ, 0xfc, !PT ;  /* 0x000000ac030d7812 */ /* 0x000fe200078efcff */
[----:B------:R-:W-:Y:S01]  /*2740*/  IMAD.HI.U32 R9, R7, R16, RZ ;  /* 0x0000001007097227 */ /* 0x000fe200078e00ff */
[----:B------:R-:W-:-:S02]  /*2750*/  IABS R58, R24 ;  /* 0x00000018003a7213 */ /* 0x000fc40000000000 */
[----:B------:R-:W-:Y:S01]  /*2760*/  IABS R62, R13 ;  /* 0x0000000d003e7213 */ /* 0x000fe20000000000 */
[--C-:B------:R-:W-:Y:S01]  /*2770*/  @!P6 IMAD.IADD R56, R56, 0x1, -R5.reuse ;  /* 0x000000013838e824 */ /* 0x100fe200078e0a05 */
[----:B------:R-:W-:Y:S01]  /*2780*/  ISETP.GT.U32.AND P6, PT, R5, R54, PT ;  /* 0x000000360500720c */ /* 0x000fe20003fc4070 */
[----:B------:R-:W-:Y:S01]  /*2790*/  @!P4 IMAD.IADD R52, R52, 0x1, -R5 ;  /* 0x000000013434c824 */ /* 0x000fe200078e0a05 */
[----:B------:R-:W-:Y:S01]  /*27a0*/  ISETP.GE.AND P4, PT, R25, RZ, PT ;  /* 0x000000ff1900720c */ /* 0x000fe20003f86270 */
[----:B------:R-:W-:Y:S01]  /*27b0*/  IMAD.MOV R57, RZ, RZ, -R9 ;  /* 0x000000ffff397224 */ /* 0x000fe200078e0a09 */
[----:B------:R-:W-:Y:S01]  /*27c0*/  LOP3.LUT R25, R3, 0xa0, RZ, 0xfc, !PT ;  /* 0x000000a003197812 */ /* 0x000fe200078efcff */
[----:B------:R-:W-:Y:S01]  /*27d0*/  IMAD.HI.U32 R9, R7, R58, RZ ;  /* 0x0000003a07097227 */ /* 0x000fe200078e00ff */
[C---:B------:R-:W-:Y:S02]  /*27e0*/  ISETP.GT.U32.AND P3, PT, R5.reuse, R52, PT ;  /* 0x000000340500720c */ /* 0x040fe40003f64070 */
[----:B------:R-:W-:Y:S01]  /*27f0*/  IABS R11, R25 ;  /* 0x00000019000b7213 */ /* 0x000fe20000000000 */
[----:B------:R-:W-:Y:S01]  /*2800*/  IMAD.MOV R9, RZ, RZ, -R9 ;  /* 0x000000ffff097224 */ /* 0x000fe200078e0a09 */
[C---:B------:R-:W-:Y:S01]  /*2810*/  ISETP.GT.U32.AND P1, PT, R5.reuse, R56, PT ;  /* 0x000000380500720c */ /* 0x040fe20003f24070 */
[----:B------:R-:W-:-:S02]  /*2820*/  IMAD R57, R5, R57, R16 ;  /* 0x0000003905397224 */ /* 0x000fc400078e0210 */
[C---:B------:R-:W-:Y:S02]  /*2830*/  IMAD R58, R5.reuse, R9, R58 ;  /* 0x00000009053a7224 */ /* 0x040fe400078e023a */
[----:B------:R-:W-:Y:S02]  /*2840*/  @!P6 IMAD.IADD R54, R54, 0x1, -R5 ;  /* 0x000000013636e824 */ /* 0x000fe400078e0a05 */
[----:B------:R-:W-:Y:S01]  /*2850*/  IMAD.MOV.U32 R16, RZ, RZ, R11 ;  /* 0x000000ffff107224 */ /* 0x000fe200078e000b */
[C---:B------:R-:W-:Y:S01]  /*2860*/  ISETP.GT.U32.AND P6, PT, R5.reuse, R58, PT ;  /* 0x0000003a0500720c */ /* 0x040fe20003fc4070 */
[----:B------:R-:W-:Y:S01]  /*2870*/  @!P3 IMAD.IADD R52, R52, 0x1, -R5 ;  /* 0x000000013434b824 */ /* 0x000fe200078e0a05 */
[----:B------:R-:W-:Y:S01]  /*2880*/  ISETP.GT.U32.AND P3, PT, R5, R55, PT ;  /* 0x000000370500720c */ /* 0x000fe20003f64070 */
[----:B------:R-:W-:Y:S01]  /*2890*/  IMAD.HI.U32 R9, R7, R16, RZ ;  /* 0x0000001007097227 */ /* 0x000fe200078e00ff */
[----:B------:R-:W-:-:S03]  /*28a0*/  LOP3.LUT R11, R3, 0xa8, RZ, 0xfc, !PT ;  /* 0x000000a8030b7812 */ /* 0x000fc600078efcff */
[----:B------:R-:W-:Y:S01]  /*28b0*/  @!P0 IMAD.MOV R50, RZ, RZ, -R50 ;  /* 0x000000ffff328224 */ /* 0x000fe200078e0a32 */
[----:B------:R-:W-:Y:S01]  /*28c0*/  IABS R60, R11 ;  /* 0x0000000b003c7213 */ /* 0x000fe20000000000 */
[----:B------:R-:W-:Y:S02]  /*28d0*/  IMAD.MOV R9, RZ, RZ, -R9 ;  /* 0x000000ffff097224 */ /* 0x000fe400078e0a09 */
[----:B------:R-:W-:Y:S01]  /*28e0*/  @!P4 IMAD.MOV R52, RZ, RZ, -R52 ;  /* 0x000000ffff34c224 */ /* 0x000fe200078e0a34 */
[----:B------:R-:W-:Y:S01]  /*28f0*/  ISETP.GE.AND P4, PT, R17, RZ, PT ;  /* 0x000000ff1100720c */ /* 0x000fe20003f86270 */
[--C-:B------:R-:W-:Y:S01]  /*2900*/  @!P6 IMAD.IADD R58, R58, 0x1, -R5.reuse ;  /* 0x000000013a3ae824 */ /* 0x100fe200078e0a05 */
[----:B------:R-:W-:Y:S01]  /*2910*/  LOP3.LUT R17, R3, 0xb0, RZ, 0xfc, !PT ;  /* 0x000000b003117812 */ /* 0x000fe200078efcff */
[--C-:B------:R-:W-:Y:S01]  /*2920*/  @!P3 IMAD.IADD R55, R55, 0x1, -R5.reuse ;  /* 0x000000013737b824 */ /* 0x100fe200078e0a05 */
[----:B------:R-:W-:Y:S01]  /*2930*/  ISETP.GE.AND P3, PT, R15, RZ, PT ;  /* 0x000000ff0f00720c */ /* 0x000fe20003f66270 */
[C---:B------:R-:W-:Y:S01]  /*2940*/  IMAD R16, R5.reuse, R9, R16 ;  /* 0x0000000905107224 */ /* 0x040fe200078e0210 */
[C---:B------:R-:W-:Y:S01]  /*2950*/  ISETP.GT.U32.AND P6, PT, R5.reuse, R58, PT ;  /* 0x0000003a0500720c */ /* 0x040fe20003fc4070 */
[----:B------:R-:W-:Y:S01]  /*2960*/  @!P1 IMAD.IADD R56, R56, 0x1, -R5 ;  /* 0x0000000138389824 */ /* 0x000fe200078e0a05 */
[----:B------:R-:W-:Y:S01]  /*2970*/  ISETP.GT.U32.AND P0, PT, R5, R55, PT ;  /* 0x000000370500720c */ /* 0x000fe20003f04070 */
[----:B------:R-:W-:Y:S01]  /*2980*/  @!P2 IMAD.MOV R53, RZ, RZ, -R53 ;  /* 0x000000ffff35a224 */ /* 0x000fe200078e0a35 */
[----:B------:R-:W-:Y:S01]  /*2990*/  LOP3.LUT R9, R3, 0xa4, RZ, 0xfc, !PT ;  /* 0x000000a403097812 */ /* 0x000fe200078efcff */
[----:B------:R-:W-:Y:S01]  /*29a0*/  @!P5 IMAD.MOV R49, RZ, RZ, -R49 ;  /* 0x000000ffff31d224 */ /* 0x000fe200078e0a31 */
[----:B------:R-:W-:-:S02]  /*29b0*/  ISETP.GE.AND P1, PT, R24, RZ, PT ;  /* 0x000000ff1800720c */ /* 0x000fc40003f26270 */
[----:B------:R-:W-:Y:S02]  /*29c0*/  IABS R24, R9 ;  /* 0x0000000900187213 */ /* 0x000fe40000000000 */
[----:B------:R-:W-:Y:S01]  /*29d0*/  ISETP.GE.AND P2, PT, R19, RZ, PT ;  /* 0x000000ff1300720c */ /* 0x000fe20003f46270 */
[----:B------:R-:W-:Y:S01]  /*29e0*/  @!P3 IMAD.MOV R54, RZ, RZ, -R54 ;  /* 0x000000ffff36b224 */ /* 0x000fe200078e0a36 */
[C---:B------:R-:W-:Y:S01]  /*29f0*/  ISETP.GT.U32.AND P5, PT, R5.reuse, R57, PT ;  /* 0x000000390500720c */ /* 0x040fe20003fa4070 */
[--C-:B------:R-:W-:Y:S01]  /*2a00*/  @!P6 IMAD.IADD R58, R58, 0x1, -R5.reuse ;  /* 0x000000013a3ae824 */ /* 0x100fe200078e0a05 */
[----:B------:R-:W-:Y:S01]  /*2a10*/  ISETP.GT.U32.AND P6, PT, R5, R16, PT ;  /* 0x000000100500720c */ /* 0x000fe20003fc4070 */
[----:B------:R-:W-:Y:S01]  /*2a20*/  @!P0 IMAD.IADD R55, R55, 0x1, -R5 ;  /* 0x0000000137378824 */ /* 0x000fe200078e0a05 */
[----:B------:R-:W-:Y:S02]  /*2a30*/  ISETP.GE.AND P0, PT, R21, RZ, PT ;  /* 0x000000ff1500720c */ /* 0x000fe40003f06270 */
[----:B------:R-:W-:Y:S01]  /*2a40*/  LOP3.LUT R21, R3, 0xb8, RZ, 0xfc, !PT ;  /* 0x000000b803157812 */ /* 0x000fe200078efcff */
[----:B------:R-:W-:Y:S01]  /*2a50*/  @!P4 IMAD.MOV R55, RZ, RZ, -R55 ;  /* 0x000000ffff37c224 */ /* 0x000fe200078e0a37 */
[----:B------:R-:W-:Y:S01]  /*2a60*/  ISETP.GE.AND P4, PT, R9, RZ, PT ;  /* 0x000000ff0900720c */ /* 0x000fe20003f86270 */
[----:B------:R-:W-:Y:S01]  /*2a70*/  IMAD.HI.U32 R9, R7, R24, RZ ;  /* 0x0000001807097227 */ /* 0x000fe200078e00ff */
[----:B------:R-:W-:-:S02]  /*2a80*/  LOP3.LUT R19, R3, 0xb4, RZ, 0xfc, !PT ;  /* 0x000000b403137812 */ /* 0x000fc400078efcff */
[----:B------:R-:W-:Y:S01]  /*2a90*/  IABS R78, R21 ;  /* 0x00000015004e7213 */ /* 0x000fe20000000000 */
[----:B------:R-:W-:Y:S01]  /*2aa0*/  IMAD.MOV R9, RZ, RZ, -R9 ;  /* 0x000000ffff097224 */ /* 0x000fe200078e0a09 */
[----:B------:R-:W-:Y:S01]  /*2ab0*/  IABS R76, R19 ;  /* 0x00000013004c7213 */ /* 0x000fe20000000000 */
[----:B------:R-:W-:Y:S01]  /*2ac0*/  @!P6 IMAD.IADD R16, R16, 0x1, -R5 ;  /* 0x000000011010e824 */ /* 0x000fe200078e0a05 */
[----:B------:R-:W-:Y:S01]  /*2ad0*/  IABS R64, R17 ;  /* 0x0000001100407213 */ /* 0x000fe20000000000 */
[----:B------:R-:W-:Y:S02]  /*2ae0*/  IMAD R24, R5, R9, R24 ;  /* 0x0000000905187224 */ /* 0x000fe400078e0218 */
[----:B------:R-:W-:Y:S01]  /*2af0*/  IMAD.HI.U32 R9, R7, R62, RZ ;  /* 0x0000003e07097227 */ /* 0x000fe200078e00ff */
[----:B------:R-:W-:-:S03]  /*2b00*/  ISETP.GT.U32.AND P6, PT, R5, R16, PT ;  /* 0x000000100500720c */ /* 0x000fc60003fc4070 */
[----:B------:R-:W-:Y:S01]  /*2b10*/  @!P2 IMAD.MOV R56, RZ, RZ, -R56 ;  /* 0x000000ffff38a224 */ /* 0x000fe200078e0a38 */
[----:B------:R-:W-:Y:S01]  /*2b20*/  ISETP.GE.AND P2, PT, R11, RZ, PT ;  /* 0x000000ff0b00720c */ /* 0x000fe20003f46270 */
[----:B------:R-:W-:-:S04]  /*2b30*/  IMAD.HI.U32 R11, R7, R60, RZ ;  /* 0x0000003c070b7227 */ /* 0x000fc800078e00ff */
[----:B------:R-:W-:Y:S02]  /*2b40*/  IMAD.MOV R9, RZ, RZ, -R9 ;  /* 0x000000ffff097224 */ /* 0x000fe400078e0a09 */
[----:B------:R-:W-:Y:S02]  /*2b50*/  IMAD.MOV R11, RZ, RZ, -R11 ;  /* 0x000000ffff0b7224 */ /* 0x000fe400078e0a0b */
[----:B------:R-:W-:Y:S02]  /*2b60*/  IMAD R62, R5, R9, R62 ;  /* 0x00000009053e7224 */ /* 0x000fe400078e023e */
[--C-:B------:R-:W-:Y:S01]  /*2b70*/  @!P5 IMAD.IADD R57, R57, 0x1, -R5.reuse ;  /* 0x000000013939d824 */ /* 0x100fe200078e0a05 */
[----:B------:R-:W-:Y:S01]  /*2b80*/  ISETP.GE.AND P5, PT, R25, RZ, PT ;  /* 0x000000ff1900720c */ /* 0x000fe20003fa6270 */
[----:B------:R-:W-:Y:S01]  /*2b90*/  IMAD R60, R5, R11, R60 ;  /* 0x0000000b053c7224 */ /* 0x000fe200078e023c */
[----:B------:R-:W-:Y:S01]  /*2ba0*/  LOP3.LUT R25, R3, 0xbc, RZ, 0xfc, !PT ;  /* 0x000000bc03197812 */ /* 0x000fe200078efcff */
[----:B------:R-:W-:Y:S01]  /*2bb0*/  @!P6 IMAD.IADD R16, R16, 0x1, -R5 ;  /* 0x000000011010e824 */ /* 0x000fe200078e0a05 */
[C---:B------:R-:W-:Y:S01]  /*2bc0*/  ISETP.GT.U32.AND P6, PT, R5.reuse, R62, PT ;  /* 0x0000003e0500720c */ /* 0x040fe20003fc4070 */
[----:B------:R-:W-:Y:S01]  /*2bd0*/  @!P1 IMAD.MOV R58, RZ, RZ, -R58 ;  /* 0x000000ffff3a9224 */ /* 0x000fe200078e0a3a */
[----:B------:R-:W-:Y:S01]  /*2be0*/  ISETP.GT.U32.AND P3, PT, R5, R57, PT ;  /* 0x000000390500720c */ /* 0x000fe20003f64070 */
[----:B------:R-:W-:Y:S01]  /*2bf0*/  IMAD.HI.U32 R9, R7, R78, RZ ;  /* 0x0000004e07097227 */ /* 0x000fe200078e00ff */
[----:B------:R-:W-:-:S02]  /*2c00*/  ISETP.GT.U32.AND P1, PT, R5, R60, PT ;  /* 0x0000003c0500720c */ /* 0x000fc40003f24070 */
[----:B------:R-:W-:Y:S01]  /*2c10*/  IABS R80, R25 ;  /* 0x0000001900507213 */ /* 0x000fe20000000000 */
[----:B------:R-:W-:Y:S02]  /*2c20*/  IMAD.MOV R15, RZ, RZ, -R9 ;  /* 0x000000ffff0f7224 */ /* 0x000fe400078e0a09 */
[----:B------:R-:W-:-:S04]  /*2c30*/  IMAD.HI.U32 R11, R7, R64, RZ ;  /* 0x00000040070b7227 */ /* 0x000fc800078e00ff */
[--C-:B------:R-:W-:Y:S02]  /*2c40*/  @!P6 IMAD.IADD R62, R62, 0x1, -R5.reuse ;  /* 0x000000013e3ee824 */ /* 0x100fe400078e0a05 */
[--C-:B------:R-:W-:Y:S01]  /*2c50*/  @!P3 IMAD.IADD R57, R57, 0x1, -R5.reuse ;  /* 0x000000013939b824 */ /* 0x100fe200078e0a05 */
[----:B------:R-:W-:Y:S01]  /*2c60*/  ISETP.GE.AND P3, PT, R13, RZ, PT ;  /* 0x000000ff0d00720c */ /* 0x000fe20003f66270 */
[----:B------:R-:W-:Y:S01]  /*2c70*/  @!P1 IMAD.IADD R60, R60, 0x1, -R5 ;  /* 0x000000013c3c9824 */ /* 0x000fe200078e0a05 */
[C---:B------:R-:W-:Y:S01]  /*2c80*/  ISETP.GT.U32.AND P6, PT, R5.reuse, R62, PT ;  /* 0x0000003e0500720c */ /* 0x040fe20003fc4070 */
[----:B------:R-:W-:Y:S01]  /*2c90*/  @!P0 IMAD.MOV R57, RZ, RZ, -R57 ;  /* 0x000000ffff398224 */ /* 0x000fe200078e0a39 */
[----:B------:R-:W-:Y:S01]  /*2ca0*/  ISETP.GT.U32.AND P0, PT, R5, R24, PT ;  /* 0x000000180500720c */ /* 0x000fe20003f04070 */
[----:B------:R-:W-:Y:S01]  /*2cb0*/  IMAD.HI.U32 R13, R7, R76, RZ ;  /* 0x0000004c070d7227 */ /* 0x000fe200078e00ff */
[----:B------:R-:W-:-:S03]  /*2cc0*/  ISETP.GT.U32.AND P1, PT, R5, R60, PT ;  /* 0x0000003c0500720c */ /* 0x000fc60003f24070 */
[----:B------:R-:W-:Y:S02]  /*2cd0*/  IMAD.MOV R13, RZ, RZ, -R13 ;  /* 0x000000ffff0d7224 */ /* 0x000fe400078e0a0d */
[C---:B------:R-:W-:Y:S02]  /*2ce0*/  IMAD R78, R5.reuse, R15, R78 ;  /* 0x0000000f054e7224 */ /* 0x040fe400078e024e */
[C---:B------:R-:W-:Y:S02]  /*2cf0*/  IMAD R76, R5.reuse, R13, R76 ;  /* 0x0000000d054c7224 */ /* 0x040fe400078e024c */
[--C-:B------:R-:W-:Y:S01]  /*2d00*/  @!P6 IMAD.IADD R62, R62, 0x1, -R5.reuse ;  /* 0x000000013e3ee824 */ /* 0x100fe200078e0a05 */
[C---:B------:R-:W-:Y:S01]  /*2d10*/  ISETP.GT.U32.AND P6, PT, R5.reuse, R78, PT ;  /* 0x0000004e0500720c */ /* 0x040fe20003fc4070 */
[--C-:B------:R-:W-:Y:S02]  /*2d20*/  @!P0 IMAD.IADD R24, R24, 0x1, -R5.reuse ;  /* 0x0000000118188824 */ /* 0x100fe400078e0a05 */
[----:B------:R-:W-:Y:S01]  /*2d30*/  @!P1 IMAD.IADD R60, R60, 0x1, -R5 ;  /* 0x000000013c3c9824 */ /* 0x000fe200078e0a05 */
[C---:B------:R-:W-:Y:S01]  /*2d40*/  ISETP.GT.U32.AND P1, PT, R5.reuse, R76, PT ;  /* 0x0000004c0500720c */ /* 0x040fe20003f24070 */
[----:B------:R-:W-:Y:S01]  /*2d50*/  IMAD.MOV R11, RZ, RZ, -R11 ;  /* 0x000000ffff0b7224 */ /* 0x000fe200078e0a0b */
[----:B------:R-:W-:Y:S01]  /*2d60*/  ISETP.GT.U32.AND P0, PT, R5, R24, PT ;  /* 0x000000180500720c */ /* 0x000fe20003f04070 */
[----:B------:R-:W-:-:S04]  /*2d70*/  IMAD.HI.U32 R9, R7, R84, RZ ;  /* 0x0000005407097227 */ /* 0x000fc800078e00ff */
[----:B------:R-:W-:Y:S02]  /*2d80*/  IMAD R64, R5, R11, R64 ;  /* 0x0000000b05407224 */ /* 0x000fe400078e0240 */
[----:B------:R-:W-:Y:S02]  /*2d90*/  @!P6 IMAD.IADD R78, R78, 0x1, -R5 ;  /* 0x000000014e4ee824 */ /* 0x000fe400078e0a05 */
[----:B------:R-:W-:-:S03]  /*2da0*/  IMAD.HI.U32 R13, R7, R82, RZ ;  /* 0x00000052070d7227 */ /* 0x000fc600078e00ff */
[C---:B------:R-:W-:Y:S01]  /*2db0*/  ISETP.GT.U32.AND P6, PT, R5.reuse, R78, PT ;  /* 0x0000004e0500720c */ /* 0x040fe20003fc4070 */
[--C-:B------:R-:W-:Y:S02]  /*2dc0*/  @!P1 IMAD.IADD R76, R76, 0x1, -R5.reuse ;  /* 0x000000014c4c9824 */ /* 0x100fe400078e0a05 */
[----:B------:R-:W-:Y:S01]  /*2dd0*/  @!P0 IMAD.IADD R24, R24, 0x1, -R5 ;  /* 0x0000000118188824 */ /* 0x000fe200078e0a05 */
[C---:B------:R-:W-:Y:S01]  /*2de0*/  ISETP.GT.U32.AND P0, PT, R5.reuse, R64, PT ;  /* 0x000000400500720c */ /* 0x040fe20003f04070 */
[----:B------:R-:W-:Y:S01]  /*2df0*/  IMAD.MOV R9, RZ, RZ, -R9 ;  /* 0x000000ffff097224 */ /* 0x000fe200078e0a09 */
[C---:B------:R-:W-:Y:S01]  /*2e00*/  ISETP.GT.U32.AND P1, PT, R5.reuse, R76, PT ;  /* 0x0000004c0500720c */ /* 0x040fe20003f24070 */
[----:B------:R-:W-:Y:S02]  /*2e10*/  IMAD.MOV R13, RZ, RZ, -R13 ;  /* 0x000000ffff0d7224 */ /* 0x000fe400078e0a0d */
[C---:B------:R-:W-:Y:S02]  /*2e20*/  IMAD R84, R5.reuse, R9, R84 ;  /* 0x0000000905547224 */ /* 0x040fe400078e0254 */
[----:B------:R-:W-:-:S02]  /*2e30*/  IMAD R82, R5, R13, R82 ;  /* 0x0000000d05527224 */ /* 0x000fc400078e0252 */
[----:B------:R-:W-:Y:S01]  /*2e40*/  @!P6 IMAD.IADD R78, R78, 0x1, -R5 ;  /* 0x000000014e4ee824 */ /* 0x000fe200078e0a05 */
[----:B------:R-:W-:Y:S01]  /*2e50*/  ISETP.GT.U32.AND P6, PT, R5, R84, PT ;  /* 0x000000540500720c */ /* 0x000fe20003fc4070 */
[----:B------:R-:W-:-:S04]  /*2e60*/  IMAD.HI.U32 R11, R7, R80, RZ ;  /* 0x00000050070b7227 */ /* 0x000fc800078e00ff */
[--C-:B------:R-:W-:Y:S02]  /*2e70*/  @!P0 IMAD.IADD R64, R64, 0x1, -R5.reuse ;  /* 0x0000000140408824 */ /* 0x100fe400078e0a05 */
[----:B------:R-:W-:Y:S01]  /*2e80*/  @!P1 IMAD.IADD R76, R76, 0x1, -R5 ;  /* 0x000000014c4c9824 */ /* 0x000fe200078e0a05 */
[C---:B------:R-:W-:Y:S01]  /*2e90*/  ISETP.GT.U32.AND P1, PT, R5.reuse, R82, PT ;  /* 0x000000520500720c */ /* 0x040fe20003f24070 */
[----:B------:R-:W-:Y:S01]  /*2ea0*/  IMAD.MOV R11, RZ, RZ, -R11 ;  /* 0x000000ffff0b7224 */ /* 0x000fe200078e0a0b */
[----:B------:R-:W-:Y:S01]  /*2eb0*/  ISETP.GT.U32.AND P0, PT, R5, R64, PT ;  /* 0x000000400500720c */ /* 0x000fe20003f04070 */
[----:B------:R-:W-:-:S04]  /*2ec0*/  IMAD.HI.U32 R9, R7, R86, RZ ;  /* 0x0000005607097227 */ /* 0x000fc800078e00ff */
[----:B------:R-:W-:Y:S02]  /*2ed0*/  @!P6 IMAD.IADD R84, R84, 0x1, -R5 ;  /* 0x000000015454e824 */ /* 0x000fe400078e0a05 */
[C---:B------:R-:W-:Y:S02]  /*2ee0*/  IMAD R80, R5.reuse, R11, R80 ;  /* 0x0000000b05507224 */ /* 0x040fe400078e0250 */
[----:B------:R-:W-:Y:S01]  /*2ef0*/  IMAD.MOV R15, RZ, RZ, -R9 ;  /* 0x000000ffff0f7224 */ /* 0x000fe200078e0a09 */
[----:B------:R-:W-:Y:S01]  /*2f00*/  ISETP.GT.U32.AND P6, PT, R5, R84, PT ;  /* 0x000000540500720c */ /* 0x000fe20003fc4070 */
[----:B------:R-:W-:Y:S02]  /*2f10*/  @!P1 IMAD.IADD R82, R82, 0x1, -R5 ;  /* 0x0000000152529824 */ /* 0x000fe400078e0a05 */
[----:B------:R-:W-:-:S03]  /*2f20*/  IMAD.HI.U32 R9, R7, R90, RZ ;  /* 0x0000005a07097227 */ /* 0x000fc600078e00ff */
[C---:B------:R-:W-:Y:S01]  /*2f30*/  ISETP.GT.U32.AND P1, PT, R5.reuse, R82, PT ;  /* 0x000000520500720c */ /* 0x040fe20003f24070 */
[----:B------:R-:W-:Y:S01]  /*2f40*/  @!P0 IMAD.IADD R64, R64, 0x1, -R5 ;  /* 0x0000000140408824 */ /* 0x000fe200078e0a05 */
[----:B------:R-:W-:Y:S01]  /*2f50*/  ISETP.GT.U32.AND P0, PT, R5, R80, PT ;  /* 0x000000500500720c */ /* 0x000fe20003f04070 */
[----:B------:R-:W-:-:S04]  /*2f60*/  IMAD.HI.U32 R11, R7, R88, RZ ;  /* 0x00000058070b7227 */ /* 0x000fc800078e00ff */
[----:B------:R-:W-:Y:S01]  /*2f70*/  IMAD R86, R5, R15, R86 ;  /* 0x0000000f05567224 */ /* 0x000fe200078e0256 */
[----:B------:R-:W-:Y:S01]  /*2f80*/  LOP3.LUT R15, R3, 0xd8, RZ, 0xfc, !PT ;  /* 0x000000d8030f7812 */ /* 0x000fe200078efcff */
[----:B------:R-:W-:Y:S02]  /*2f90*/  IMAD.MOV R9, RZ, RZ, -R9 ;  /* 0x000000ffff097224 */ /* 0x000fe400078e0a09 */
[----:B------:R-:W-:Y:S01]  /*2fa0*/  IMAD.MOV R11, RZ, RZ, -R11 ;  /* 0x000000ffff0b7224 */ /* 0x000fe200078e0a0b */
[----:B------:R-:W-:Y:S01]  /*2fb0*/  IABS R94, R15 ;  /* 0x0000000f005e7213 */ /* 0x000fe20000000000 */
[----:B------:R-:W-:Y:S02]  /*2fc0*/  IMAD R90, R5, R9, R90 ;  /* 0x00000009055a7224 */ /* 0x000fe400078e025a */
[----:B------:R-:W-:-:S04]  /*2fd0*/  IMAD.HI.U32 R13, R7, R92, RZ ;  /* 0x0000005c070d7227 */ /* 0x000fc800078e00ff */
[C---:B------:R-:W-:Y:S02]  /*2fe0*/  IMAD R88, R5.reuse, R11, R88 ;  /* 0x0000000b05587224 */ /* 0x040fe400078e0258 */
[----:B------:R-:W-:Y:S01]  /*2ff0*/  @!P6 IMAD.IADD R84, R84, 0x1, -R5 ;  /* 0x000000015454e824 */ /* 0x000fe200078e0a05 */
[----:B------:R-:W-:Y:S01]  /*3000*/  ISETP.GT.U32.AND P6, PT, R5, R90, PT ;  /* 0x0000005a0500720c */ /* 0x000fe20003fc4070 */
[----:B------:R-:W-:Y:S02]  /*3010*/  IMAD.MOV R13, RZ, RZ, -R13 ;  /* 0x000000ffff0d7224 */ /* 0x000fe400078e0a0d */
[----:B------:R-:W-:-:S04]  /*3020*/  IMAD.HI.U32 R9, R7, R94, RZ ;  /* 0x0000005e07097227 */ /* 0x000fc800078e00ff */
[--C-:B------:R-:W-:Y:S02]  /*3030*/  @!P0 IMAD.IADD R80, R80, 0x1, -R5.reuse ;  /* 0x0000000150508824 */ /* 0x100fe400078e0a05 */
[----:B------:R-:W-:Y:S01]  /*3040*/  @!P1 IMAD.IADD R82, R82, 0x1, -R5 ;  /* 0x0000000152529824 */ /* 0x000fe200078e0a05 */
[C---:B------:R-:W-:Y:S01]  /*3050*/  ISETP.GT.U32.AND P1, PT, R5.reuse, R88, PT ;  /* 0x000000580500720c */ /* 0x040fe20003f24070 */
[C---:B------:R-:W-:Y:S01]  /*3060*/  IMAD R92, R5.reuse, R13, R92 ;  /* 0x0000000d055c7224 */ /* 0x040fe200078e025c */
[C---:B------:R-:W-:Y:S01]  /*3070*/  ISETP.GT.U32.AND P0, PT, R5.reuse, R80, PT ;  /* 0x000000500500720c */ /* 0x040fe20003f04070 */
[----:B------:R-:W-:Y:S02]  /*3080*/  IMAD.MOV R13, RZ, RZ, -R9 ;  /* 0x000000ffff0d7224 */ /* 0x000fe400078e0a09 */
[----:B------:R-:W-:Y:S02]  /*3090*/  @!P6 IMAD.IADD R90, R90, 0x1, -R5 ;  /* 0x000000015a5ae824 */ /* 0x000fe400078e0a05 */
[----:B------:R-:W-:-:S02]  /*30a0*/  IMAD R94, R5, R13, R94 ;  /* 0x0000000d055e7224 */ /* 0x000fc400078e025e */
[----:B------:R-:W-:-:S03]  /*30b0*/  IMAD.HI.U32 R9, R7, R96, RZ ;  /* 0x0000006007097227 */ /* 0x000fc600078e00ff */
[----:B------:R-:W-:Y:S01]  /*30c0*/  ISETP.GT.U32.AND P6, PT, R5, R94, PT ;  /* 0x0000005e0500720c */ /* 0x000fe20003fc4070 */
[--C-:B------:R-:W-:Y:S01]  /*30d0*/  @!P1 IMAD.IADD R88, R88, 0x1, -R5.reuse ;  /* 0x0000000158589824 */ /* 0x100fe200078e0a05 */
[----:B------:R-:W-:Y:S01]  /*30e0*/  ISETP.GE.AND P1, PT, R17, RZ, PT ;  /* 0x000000ff1100720c */ /* 0x000fe20003f26270 */
[----:B------:R-:W-:Y:S01]  /*30f0*/  @!P0 IMAD.IADD R80, R80, 0x1, -R5 ;  /* 0x0000000150508824 */ /* 0x000fe200078e0a05 */
[----:B------:R-:W-:Y:S01]  /*3100*/  ISETP.GT.U32.AND P0, PT, R5, R86, PT ;  /* 0x000000560500720c */ /* 0x000fe20003f04070 */
[----:B------:R-:W-:-:S04]  /*3110*/  IMAD.HI.U32 R13, R7, R100, RZ ;  /* 0x00000064070d7227 */ /* 0x000fc800078e00ff */
[----:B------:R-:W-:Y:S02]  /*3120*/  IMAD.MOV.U32 R74, RZ, RZ, R64 ;  /* 0x000000ffff4a7224 */ /* 0x000fe400078e0040 */
[----:B------:R-:W-:Y:S02]  /*3130*/  IMAD.MOV R9, RZ, RZ, -R9 ;  /* 0x000000ffff097224 */ /* 0x000fe400078e0a09 */
[----:B------:R-:W-:Y:S02]  /*3140*/  @!P6 IMAD.IADD R94, R94, 0x1, -R5 ;  /* 0x000000015e5ee824 */ /* 0x000fe400078e0a05 */
[----:B------:R-:W-:Y:S02]  /*3150*/  IMAD.MOV R13, RZ, RZ, -R13 ;  /* 0x000000ffff0d7224 */ /* 0x000fe400078e0a0d */
[----:B------:R-:W-:Y:S01]  /*3160*/  @!P1 IMAD.MOV R74, RZ, RZ, -R74 ;  /* 0x000000ffff4a9224 */ /* 0x000fe200078e0a4a */
[C---:B------:R-:W-:Y:S01]  /*3170*/  ISETP.GT.U32.AND P1, PT, R5.reuse, R94, PT ;  /* 0x0000005e0500720c */ /* 0x040fe20003f24070 */
[----:B------:R-:W-:-:S02]  /*3180*/  IMAD R96, R5, R9, R96 ;  /* 0x0000000905607224 */ /* 0x000fc400078e0260 */
[----:B------:R-:W-:Y:S02]  /*3190*/  IMAD R100, R5, R13, R100 ;  /* 0x0000000d05647224 */ /* 0x000fe400078e0264 */
[----:B------:R-:W-:Y:S01]  /*31a0*/  IMAD.HI.U32 R13, R7, R108, RZ ;  /* 0x0000006c070d7227 */ /* 0x000fe200078e00ff */
[----:B------:R-:W-:-:S03]  /*31b0*/  ISETP.GT.U32.AND P6, PT, R5, R96, PT ;  /* 0x000000600500720c */ /* 0x000fc60003fc4070 */
[----:B------:R-:W-:Y:S01]  /*31c0*/  @!P0 IMAD.IADD R86, R86, 0x1, -R5 ;  /* 0x0000000156568824 */ /* 0x000fe200078e0a05 */
[----:B------:R-:W-:Y:S01]  /*31d0*/  ISETP.GT.U32.AND P0, PT, R5, R92, PT ;  /* 0x0000005c0500720c */ /* 0x000fe20003f04070 */
[----:B------:R-:W-:Y:S02]  /*31e0*/  IMAD.MOV R13, RZ, RZ, -R13 ;  /* 0x000000ffff0d7224 */ /* 0x000fe400078e0a0d */
[----:B------:R-:W-:-:S04]  /*31f0*/  IMAD.HI.U32 R11, R7, R98, RZ ;  /* 0x00000062070b7227 */ /* 0x000fc800078e00ff */
[C---:B------:R-:W-:Y:S01]  /*3200*/  IMAD R108, R5.reuse, R13, R108 ;  /* 0x0000000d056c7224 */ /* 0x040fe200078e026c */
[----:B------:R-:W-:Y:S01]  /*3210*/  PRMT R13, RZ, 0x7610, R13 ;  /* 0x00007610ff0d7816 */ /* 0x000fe2000000000d */
[----:B------:R-:W-:Y:S02]  /*3220*/  IMAD.MOV R11, RZ, RZ, -R11 ;  /* 0x000000ffff0b7224 */ /* 0x000fe400078e0a0b */
[--C-:B------:R-:W-:Y:S01]  /*3230*/  @!P1 IMAD.IADD R94, R94, 0x1, -R5.reuse ;  /* 0x000000015e5e9824 */ /* 0x100fe200078e0a05 */
[C---:B------:R-:W-:Y:S01]  /*3240*/  ISETP.GT.U32.AND P1, PT, R5.reuse, R108, PT ;  /* 0x0000006c0500720c */ /* 0x040fe20003f24070 */
[----:B------:R-:W-:Y:S02]  /*3250*/  IMAD R98, R5, R11, R98 ;  /* 0x0000000b05627224 */ /* 0x000fe400078e0262 */
[--C-:B------:R-:W-:Y:S01]  /*3260*/  @!P0 IMAD.IADD R92, R92, 0x1, -R5.reuse ;  /* 0x000000015c5c8824 */ /* 0x100fe200078e0a05 */
[----:B------:R-:W-:Y:S01]  /*3270*/  ISETP.GE.AND P0, PT, R19, RZ, PT ;  /* 0x000000ff1300720c */ /* 0x000fe20003f06270 */
[----:B------:R-:W-:Y:S01]  /*3280*/  @!P6 IMAD.IADD R96, R96, 0x1, -R5 ;  /* 0x000000016060e824 */ /* 0x000fe200078e0a05 */
[----:B------:R-:W-:Y:S01]  /*3290*/  LOP3.LUT R19, R3, 0xe8, RZ, 0xfc, !PT ;  /* 0x000000e803137812 */ /* 0x000fe200078efcff */
[----:B------:R-:W-:Y:S01]  /*32a0*/  IMAD.MOV.U32 R68, RZ, RZ, R24 ;  /* 0x000000ffff447224 */ /* 0x000fe200078e0018 */
[----:B------:R-:W-:Y:S01]  /*32b0*/  ISETP.GT.U32.AND P6, PT, R5, R98, PT ;  /* 0x000000620500720c */ /* 0x000fe20003fc4070 */
[----:B------:R-:W-:Y:S01]  /*32c0*/  IMAD.MOV.U32 R66, RZ, RZ, R16 ;  /* 0x000000ffff427224 */ /* 0x000fe200078e0010 */
[----:B------:R-:W-:Y:S01]  /*32d0*/  IABS R102, R19 ;  /* 0x0000001300667213 */ /* 0x000fe20000000000 */
[----:B------:R-:W-:-:S02]  /*32e0*/  IMAD.MOV.U32 R70, RZ, RZ, R60 ;  /* 0x000000ffff467224 */ /* 0x000fc400078e003c */
[----:B------:R-:W-:Y:S02]  /*32f0*/  IMAD.MOV.U32 R72, RZ, RZ, R62 ;  /* 0x000000ffff487224 */ /* 0x000fe400078e003e */
[----:B------:R-:W-:Y:S01]  /*3300*/  @!P4 IMAD.MOV R68, RZ, RZ, -R68 ;  /* 0x000000ffff44c224 */ /* 0x000fe200078e0a44 */
[C---:B------:R-:W-:Y:S01]  /*3310*/  ISETP.GT.U32.AND P4, PT, R5.reuse, R88, PT ;  /* 0x000000580500720c */ /* 0x040fe20003f84070 */
[----:B------:R-:W-:Y:S01]  /*3320*/  @!P5 IMAD.MOV R66, RZ, RZ, -R66 ;  /* 0x000000ffff42d224 */ /* 0x000fe200078e0a42 */
[C---:B------:R-:W-:Y:S01]  /*3330*/  ISETP.GT.U32.AND P5, PT, R5.reuse, R86, PT ;  /* 0x000000560500720c */ /* 0x040fe20003fa4070 */
[----:B------:R-:W-:Y:S01]  /*3340*/  @!P2 IMAD.MOV R70, RZ, RZ, -R70 ;  /* 0x000000ffff46a224 */ /* 0x000fe200078e0a46 */
[C---:B------:R-:W-:Y:S01]  /*3350*/  ISETP.GT.U32.AND P2, PT, R5.reuse, R90, PT ;  /* 0x0000005a0500720c */ /* 0x040fe20003f44070 */
[----:B------:R-:W-:Y:S01]  /*3360*/  @!P3 IMAD.MOV R72, RZ, RZ, -R72 ;  /* 0x000000ffff48b224 */ /* 0x000fe200078e0a48 */
[----:B------:R-:W-:Y:S01]  /*3370*/  ISETP.GT.U32.AND P3, PT, R5, R92, PT ;  /* 0x0000005c0500720c */ /* 0x000fe20003f64070 */
[----:B------:R-:W-:Y:S01]  /*3380*/  @!P1 IMAD.IADD R108, R108, 0x1, -R5 ;  /* 0x000000016c6c9824 */ /* 0x000fe200078e0a05 */
[----:B------:R-:W-:Y:S01]  /*3390*/  ISETP.GE.AND P1, PT, R67, RZ, PT ;  /* 0x000000ff4300720c */ /* 0x000fe20003f26270 */
[----:B------:R-:W-:-:S04]  /*33a0*/  IMAD.HI.U32 R3, R7, R102, RZ ;  /* 0x0000006607037227 */ /* 0x000fc800078e00ff */
[----:B------:R-:W-:-:S04]  /*33b0*/  IMAD.HI.U32 R9, R7, R104, RZ ;  /* 0x0000006807097227 */ /* 0x000fc800078e00ff */
[----:B------:R-:W-:-:S04]  /*33c0*/  IMAD.HI.U32 R11, R7, R106, RZ ;  /* 0x0000006a070b7227 */ /* 0x000fc800078e00ff */
[----:B------:R-:W-:Y:S02]  /*33d0*/  IMAD.MOV R3, RZ, RZ, -R3 ;  /* 0x000000ffff037224 */ /* 0x000fe400078e0a03 */
[----:B------:R-:W-:Y:S02]  /*33e0*/  IMAD.MOV R9, RZ, RZ, -R9 ;  /* 0x000000ffff097224 */ /* 0x000fe400078e0a09 */
[----:B------:R-:W-:Y:S02]  /*33f0*/  IMAD.MOV R11, RZ, RZ, -R11 ;  /* 0x000000ffff0b7224 */ /* 0x000fe400078e0a0b */
[--C-:B------:R-:W-:Y:S02]  /*3400*/  @!P6 IMAD.IADD R98, R98, 0x1, -R5.reuse ;  /* 0x000000016262e824 */ /* 0x100fe400078e0a05 */
[C---:B------:R-:W-:Y:S01]  /*3410*/  IMAD R102, R5.reuse, R3, R102 ;  /* 0x0000000305667224 */ /* 0x040fe200078e0266 */
[----:B------:R-:W-:Y:S01]  /*3420*/  SHF.R.U32.HI R3, RZ, 0x6, R132 ;  /* 0x00000006ff037819 */ /* 0x000fe20000011684 */
[C---:B------:R-:W-:Y:S01]  /*3430*/  IMAD R104, R5.reuse, R9, R104 ;  /* 0x0000000905687224 */ /* 0x040fe200078e0268 */
[C---:B------:R-:W-:Y:S01]  /*3440*/  ISETP.GT.U32.AND P6, PT, R5.reuse, R98, PT ;  /* 0x000000620500720c */ /* 0x040fe20003fc4070 */
[----:B------:R-:W-:Y:S01]  /*3450*/  IMAD R106, R5, R11, R106 ;  /* 0x0000000b056a7224 */ /* 0x000fe200078e026a */
[----:B------:R-:W-:Y:S01]  /*3460*/  SGXT.U32 R3, R3, 0x1 ;  /* 0x000000010303781a */ /* 0x000fe20000000000 */
[----:B------:R-:W-:Y:S01]  /*3470*/  @!P0 IMAD.MOV R76, RZ, RZ, -R76 ;  /* 0x000000ffff4c8224 */ /* 0x000fe200078e0a4c */
[C---:B------:R-:W-:Y:S01]  /*3480*/  ISETP.GT.U32.AND P0, PT, R5.reuse, R96, PT ;  /* 0x000000600500720c */ /* 0x040fe20003f04070 */
[----:B------:R-:W-:Y:S01]  /*3490*/  @!P4 IMAD.IADD R88, R88, 0x1, -R5 ;  /* 0x000000015858c824 */ /* 0x000fe200078e0a05 */
[----:B------:R-:W-:Y:S01]  /*34a0*/  ISETP.GT.U32.AND P4, PT, R5, R102, PT ;  /* 0x000000660500720c */ /* 0x000fe20003f84070 */
[----:B------:R-:W-:Y:S01]  /*34b0*/  IMAD.HI.U32 R7, R7, R110, RZ ;  /* 0x0000006e07077227 */ /* 0x000fe200078e00ff */
[----:B------:R-:W-:-:S03]  /*34c0*/  LOP3.LUT R171, R3, 0x8, RZ, 0xfc, !PT ;  /* 0x0000000803ab7812 */ /* 0x000fc600078efcff */
[--C-:B------:R-:W-:Y:S01]  /*34d0*/  @!P5 IMAD.IADD R86, R86, 0x1, -R5.reuse ;  /* 0x000000015656d824 */ /* 0x100fe200078e0a05 */
[C---:B------:R-:W-:Y:S01]  /*34e0*/  ISETP.GT.U32.AND P5, PT, R5.reuse, R100, PT ;  /* 0x000000640500720c */ /* 0x040fe20003fa4070 */
[--C-:B------:R-:W-:Y:S01]  /*34f0*/  @!P2 IMAD.IADD R90, R90, 0x1, -R5.reuse ;  /* 0x000000015a5aa824 */ /* 0x100fe200078e0a05 */
[C---:B------:R-:W-:Y:S01]  /*3500*/  ISETP.GT.U32.AND P2, PT, R5.reuse, R104, PT ;  /* 0x000000680500720c */ /* 0x040fe20003f44070 */
[----:B------:R-:W-:Y:S01]  /*3510*/  @!P3 IMAD.IADD R92, R92, 0x1, -R5 ;  /* 0x000000015c5cb824 */ /* 0x000fe200078e0a05 */
[----:B------:R-:W-:Y:S01]  /*3520*/  ISETP.GT.U32.AND P3, PT, R5, R106, PT ;  /* 0x0000006a0500720c */ /* 0x000fe20003f64070 */
[----:B------:R-:W-:Y:S01]  /*3530*/  @!P1 IMAD.MOV R88, RZ, RZ, -R88 ;  /* 0x000000ffff589224 */ /* 0x000fe200078e0a58 */
[----:B------:R-:W-:Y:S01]  /*3540*/  ISETP.GE.AND P1, PT, R71, RZ, PT ;  /* 0x000000ff4700720c */ /* 0x000fe20003f26270 */
[----:B------:R-:W-:Y:S02]  /*3550*/  IMAD.MOV R7, RZ, RZ, -R7 ;  /* 0x000000ffff077224 */ /* 0x000fe400078e0a07 */
[----:B------:R-:W-:-:S02]  /*3560*/  @!P6 IMAD.IADD R98, R98, 0x1, -R5 ;  /* 0x000000016262e824 */ /* 0x000fc400078e0a05 */
[----:B------:R-:W-:Y:S02]  /*3570*/  IMAD R110, R5, R7, R110 ;  /* 0x00000007056e7224 */ /* 0x000fe400078e026e */
[--C-:B------:R-:W-:Y:S01]  /*3580*/  @!P0 IMAD.IADD R96, R96, 0x1, -R5.reuse ;  /* 0x0000000160608824 */ /* 0x100fe200078e0a05 */
[----:B------:R-:W-:Y:S01]  /*3590*/  ISETP.GE.AND P0, PT, R21, RZ, PT ;  /* 0x000000ff1500720c */ /* 0x000fe20003f06270 */
[--C-:B------:R-:W-:Y:S01]  /*35a0*/  @!P5 IMAD.IADD R100, R100, 0x1, -R5.reuse ;  /* 0x000000016464d824 */ /* 0x100fe200078e0a05 */
[----:B------:R-:W-:Y:S01]  /*35b0*/  ISETP.GT.U32.AND P6, PT, R5, R110, PT ;  /* 0x0000006e0500720c */ /* 0x000fe20003fc4070 */
[--C-:B------:R-:W-:Y:S01]  /*35c0*/  @!P4 IMAD.IADD R102, R102, 0x1, -R5.reuse ;  /* 0x000000016666c824 */ /* 0x100fe200078e0a05 */
[----:B------:R-:W-:Y:S01]  /*35d0*/  ISETP.GE.AND P5, PT, R25, RZ, PT ;  /* 0x000000ff1900720c */ /* 0x000fe20003fa6270 */
[--C-:B------:R-:W-:Y:S01]  /*35e0*/  @!P2 IMAD.IADD R104, R104, 0x1, -R5.reuse ;  /* 0x000000016868a824 */ /* 0x100fe200078e0a05 */
[----:B------:R-:W-:Y:S01]  /*35f0*/  ISETP.GE.AND P4, PT, R61, RZ, PT ;  /* 0x000000ff3d00720c */ /* 0x000fe20003f86270 */
[----:B------:R-:W-:Y:S01]  /*3600*/  @!P3 IMAD.IADD R106, R106, 0x1, -R5 ;  /* 0x000000016a6ab824 */ /* 0x000fe200078e0a05 */
[----:B------:R-:W-:Y:S01]  /*3610*/  ISETP.GE.AND P2, PT, R63, RZ, PT ;  /* 0x000000ff3f00720c */ /* 0x000fe20003f46270 */
[----:B------:R-:W4:Y:S01]  /*3620*/  LDC.64 R24, c[0x0][0x3a0] ;  /* 0x0000e800ff187b82 */ /* 0x000f220000000a00 */
[----:B------:R-:W-:Y:S01]  /*3630*/  ISETP.GE.AND P3, PT, R65, RZ, PT ;  /* 0x000000ff4100720c */ /* 0x000fe20003f66270 */
[----:B------:R-:W-:Y:S01]  /*3640*/  @!P1 IMAD.MOV R90, RZ, RZ, -R90 ;  /* 0x000000ffff5a9224 */ /* 0x000fe200078e0a5a */
[----:B------:R-:W-:Y:S01]  /*3650*/  LOP3.LUT P1, RZ, R132, 0x7f, RZ, 0xc0, !PT ;  /* 0x0000007f84ff7812 */ /* 0x000fe2000782c0ff */
[----:B0-----:R-:W-:-:S02]  /*3660*/  IMAD R67, R3, R168, RZ ;  /* 0x000000a803437224 */ /* 0x001fc400078e02ff */
[----:B------:R-:W-:Y:S02]  /*3670*/  @!P6 IMAD.IADD R110, R110, 0x1, -R5 ;  /* 0x000000016e6ee824 */ /* 0x000fe400078e0a05 */
[----:B------:R-:W-:Y:S01]  /*3680*/  @!P0 IMAD.MOV R78, RZ, RZ, -R78 ;  /* 0x000000ffff4e8224 */ /* 0x000fe200078e0a4e */
[C---:B------:R-:W-:Y:S01]  /*3690*/  ISETP.GT.U32.AND P0, PT, R5.reuse, R100, PT ;  /* 0x000000640500720c */ /* 0x040fe20003f04070 */
[C---:B------:R-:W-:Y:S01]  /*36a0*/  IMAD R159, R168.reuse, 0x2, R67 ;  /* 0x00000002a89f7824 */ /* 0x040fe200078e0243 */
[C---:B------:R-:W-:Y:S01]  /*36b0*/  ISETP.GT.U32.AND P6, PT, R5.reuse, R110, PT ;  /* 0x0000006e0500720c */ /* 0x040fe20003fc4070 */
        /* <DEDUP_REMOVED lines=8> */
[----:B--2---:R-:W-:Y:S01]  /*3740*/  VOTEU.ALL UP1, P1 ;  /* 0x0000000000ff7886 */ /* 0x004fe20000820000 */
[----:B------:R-:W-:Y:S01]  /*3750*/  IMAD R133, R168, 0x2, R159 ;  /* 0x00000002a8857824 */ /* 0x000fe200078e029f */
[----:B------:R-:W-:Y:S01]  /*3760*/  VOTEU.ALL UP2, P1 ;  /* 0x0000000000ff7886 */ /* 0x000fe20000840000 */
[----:B------:R-:W-:Y:S01]  /*3770*/  @!P0 IMAD.IADD R100, R100, 0x1, -R5 ;  /* 0x0000000164648824 */ /* 0x000fe200078e0a05 */
[----:B------:R-:W-:Y:S01]  /*3780*/  ISETP.GE.AND P0, PT, R73, RZ, PT ;  /* 0x000000ff4900720c */ /* 0x000fe20003f06270 */
[----:B------:R-:W-:Y:S01]  /*3790*/  IMAD R163, R168, 0x2, R133 ;  /* 0x00000002a8a37824 */ /* 0x000fe200078e0285 */
[----:B------:R-:W-:-:S04]  /*37a0*/  @!UP1 UIADD3 UR6, UPT, UPT, -UR4, 0x100000, URZ ;  /* 0x0010000004069890 */ /* 0x000fc8000fffe1ff */
[----:B------:R-:W-:Y:S02]  /*37b0*/  @!UP1 USHF.L.U32 UR7, UR6, 0xb, URZ ;  /* 0x0000000b06079899 */ /* 0x000fe400080006ff */
[----:B------:R-:W-:Y:S01]  /*37c0*/  @!UP1 USHF.L.U32 UR6, UR6, 0x1, URZ ;  /* 0x0000000106069899 */ /* 0x000fe200080006ff */
[----:B------:R-:W-:Y:S01]  /*37d0*/  BAR.SYNC.DEFER_BLOCKING 0x0 ;  /* 0x0000000000007b1d */ /* 0x000fe20000010000 */
[----:B----4-:R-:W-:Y:S02]  /*37e0*/  IMAD R17, R8, R25, RZ ;  /* 0x0000001908117224 */ /* 0x010fe400078e02ff */
[----:B------:R-:W-:Y:S02]  /*37f0*/  IMAD R21, R168, 0x2, R163 ;  /* 0x00000002a8157824 */ /* 0x000fe400078e02a3 */
[--C-:B------:R-:W-:Y:S01]  /*3800*/  @!P5 IMAD.IADD R102, R102, 0x1, -R5.reuse ;  /* 0x000000016666d824 */ /* 0x100fe200078e0a05 */
[----:B------:R-:W-:Y:S01]  /*3810*/  ISETP.GE.AND P5, PT, R15, RZ, PT ;  /* 0x000000ff0f00720c */ /* 0x000fe20003fa6270 */
[--C-:B------:R-:W-:Y:S01]  /*3820*/  @!P4 IMAD.IADD R104, R104, 0x1, -R5.reuse ;  /* 0x000000016868c824 */ /* 0x100fe200078e0a05 */
[----:B------:R-:W-:Y:S01]  /*3830*/  ISETP.GE.AND P4, PT, R75, RZ, PT ;  /* 0x000000ff4b00720c */ /* 0x000fe20003f86270 */
[--C-:B------:R-:W-:Y:S01]  /*3840*/  @!P2 IMAD.IADD R106, R106, 0x1, -R5.reuse ;  /* 0x000000016a6aa824 */ /* 0x100fe200078e0a05 */
[----:B------:R-:W-:Y:S01]  /*3850*/  ISETP.GE.AND P2, PT, R77, RZ, PT ;  /* 0x000000ff4d00720c */ /* 0x000fe20003f46270 */
[----:B------:R-:W-:-:S02]  /*3860*/  @!P3 IMAD.IADD R108, R108, 0x1, -R5 ;  /* 0x000000016c6cb824 */ /* 0x000fc400078e0a05 */
[----:B------:R-:W-:Y:S02]  /*3870*/  @!P6 IMAD.IADD R110, R110, 0x1, -R5 ;  /* 0x000000016e6ee824 */ /* 0x000fe400078e0a05 */
[C---:B------:R-:W-:Y:S02]  /*3880*/  IMAD.SHL.U32 R16, R17.reuse, 0x2, RZ ;  /* 0x0000000211107824 */ /* 0x040fe400078e00ff */
[----:B------:R-:W-:Y:S02]  /*3890*/  VIADD R170, R24, 0x1f ;  /* 0x0000001f18aa7836 */ /* 0x000fe40000000000 */
[----:B------:R-:W-:Y:S01]  /*38a0*/  @!P0 IMAD.MOV R92, RZ, RZ, -R92 ;  /* 0x000000ffff5c8224 */ /* 0x000fe200078e0a5c */
[----:B-1----:R-:W-:Y:S01]  /*38b0*/  IADD3 R166, P6, PT, R16, UR8, RZ ;  /* 0x0000000810a67c10 */ /* 0x002fe2000ffde0ff */
[----:B------:R-:W-:Y:S01]  /*38c0*/  IMAD R5, R168, 0x2, R21 ;  /* 0x00000002a8057824 */ /* 0x000fe200078e0215 */
[----:B------:R-:W-:Y:S01]  /*38d0*/  ISETP.GT.AND P0, PT, R170, 0x1f, PT ;  /* 0x0000001faa00780c */ /* 0x000fe20003f04270 */
[----:B------:R-:W-:Y:S01]  /*38e0*/  @!P5 IMAD.MOV R94, RZ, RZ, -R94 ;  /* 0x000000ffff5ed224 */ /* 0x000fe200078e0a5e */
[----:B------:R-:W0:Y:S02]  /*38f0*/  FENCE.VIEW.ASYNC.S ;  /* 0x00000000000073c6 */ /* 0x000e240000000000 */
[----:B0-----:R0:W1:Y:S01]  /*3900*/  @!UP2 SYNCS.EXCH.64 URZ, [UR15], UR6 ;  /* 0x000000060fffa5b2 */ /* 0x0010620008000100 */
[----:B------:R-:W-:Y:S01]  /*3910*/  IMAD R7, R168, 0x2, R5 ;  /* 0x00000002a8077824 */ /* 0x000fe200078e0205 */
[----:B------:R-:W-:-:S02]  /*3920*/  LEA.HI.X.SX32 R8, R17, UR9, 0x1, P6 ;  /* 0x0000000911087c11 */ /* 0x000fc4000b0f0eff */
[----:B------:R-:W-:Y:S01]  /*3930*/  LEA R60, P6, R21, R166, 0x1 ;  /* 0x000000a6153c7211 */ /* 0x000fe200078c08ff */
[C---:B------:R-:W-:Y:S01]  /*3940*/  IMAD R9, R168.reuse, 0x4, R7 ;  /* 0x00000004a8097824 */ /* 0x040fe200078e0207 */
[----:B------:R-:W-:Y:S02]  /*3950*/  ISETP.LT.AND P5, PT, R171, R24, P0 ;  /* 0x00000018ab00720c */ /* 0x000fe400007a1270 */
[----:B------:R-:W-:Y:S01]  /*3960*/  LEA.HI.X.SX32 R61, R21, R8, 0x1, P6 ;  /* 0x00000008153d7211 */ /* 0x000fe200030f0eff */
[----:B-1----:R-:W-:Y:S01]  /*3970*/  BAR.SYNC.DEFER_BLOCKING 0x0 ;  /* 0x0000000000007b1d */ /* 0x002fe20000010000 */
[C---:B------:R-:W-:Y:S01]  /*3980*/  IMAD R11, R168.reuse, 0x2, R9 ;  /* 0x00000002a80b7824 */ /* 0x040fe200078e0209 */
[----:B------:R-:W-:Y:S02]  /*3990*/  ISETP.GE.AND P6, PT, R19, RZ, PT ;  /* 0x000000ff1300720c */ /* 0x000fe40003fc6270 */
[C---:B------:R-:W-:Y:S01]  /*39a0*/  LOP3.LUT R173, R3.reuse, 0x10, RZ, 0xfc, !PT ;  /* 0x0000001003ad7812 */ /* 0x040fe200078efcff */
[C---:B------:R-:W-:Y:S01]  /*39b0*/  IMAD R19, R168.reuse, 0x2, R11 ;  /* 0x00000002a8137824 */ /* 0x040fe200078e020b */
[----:B------:R-:W-:Y:S01]  /*39c0*/  PRMT R15, RZ, 0x7610, R15 ;  /* 0x00007610ff0f7816 */ /* 0x000fe2000000000f */
[----:B------:R-:W-:Y:S01]  /*39d0*/  @!P4 IMAD.MOV R96, RZ, RZ, -R96 ;  /* 0x000000ffff60c224 */ /* 0x000fe200078e0a60 */
[----:B------:R-:W-:Y:S01]  /*39e0*/  LOP3.LUT R177, R3, 0x1a, RZ, 0xfc, !PT ;  /* 0x0000001a03b17812 */ /* 0x000fe200078efcff */
[C---:B------:R-:W-:Y:S01]  /*39f0*/  IMAD R161, R168.reuse, 0x2, R19 ;  /* 0x00000002a8a17824 */ /* 0x040fe200078e0213 */
[----:B------:R-:W-:Y:S01]  /*3a00*/  ISETP.LT.AND P4, PT, R173, R24, P0 ;  /* 0x00000018ad00720c */ /* 0x000fe20000781270 */
[----:B------:R-:W-:Y:S01]  /*3a10*/  @!P2 IMAD.MOV R98, RZ, RZ, -R98 ;  /* 0x000000ffff62a224 */ /* 0x000fe200078e0a62 */
[----:B------:R-:W-:Y:S01]  /*3a20*/  PRMT R195, RZ, 0x7610, R195 ;  /* 0x00007610ffc37816 */ /* 0x000fe200000000c3 */
[----:B------:R-:W-:Y:S01]  /*3a30*/  IMAD R165, R168, 0x2, R161 ;  /* 0x00000002a8a57824 */ /* 0x000fe200078e02a1 */
[----:B------:R-:W-:-:S02]  /*3a40*/  LEA R62, P2, R9, R166, 0x1 ;  /* 0x000000a6093e7211 */ /* 0x000fc400078408ff */
[----:B------:R-:W-:Y:S02]  /*3a50*/  LOP3.LUT R175, R3, 0x18, RZ, 0xfc, !PT ;  /* 0x0000001803af7812 */ /* 0x000fe400078efcff */
[----:B------:R-:W-:Y:S02]  /*3a60*/  LEA.HI.X.SX32 R63, R9, R8, 0x1, P2 ;  /* 0x00000008093f7211 */ /* 0x000fe400010f0eff */
[----:B------:R-:W-:Y:S02]  /*3a70*/  PRMT R25, RZ, 0x7610, R25 ;  /* 0x00007610ff197816 */ /* 0x000fe40000000019 */
[----:B------:R-:W-:Y:S01]  /*3a80*/  PRMT R197, RZ, 0x7610, R197 ;  /* 0x00007610ffc57816 */ /* 0x000fe200000000c5 */
[----:B------:R1:W2:Y:S01]  /*3a90*/  @P5 LDG.E.U16 R13, desc[UR26][R60.64] ;  /* 0x0000001a3c0d5981 */ /* 0x0002a2000c1e1500 */
[----:B------:R-:W-:Y:S01]  /*3aa0*/  @!P6 IMAD.MOV R102, RZ, RZ, -R102 ;  /* 0x000000ffff66e224 */ /* 0x000fe200078e0a66 */
[----:B------:R-:W-:Y:S02]  /*3ab0*/  ISETP.GE.AND P3, PT, R79, RZ, PT ;  /* 0x000000ff4f00720c */ /* 0x000fe40003f66270 */
[----:B------:R-:W4:Y:S01]  /*3ac0*/  @P4 LDG.E.U16 R15, desc[UR26][R62.64] ;  /* 0x0000001a3e0f4981 */ /* 0x000f22000c1e1500 */
[----:B-1----:R-:W-:-:S04]  /*3ad0*/  LEA R60, P5, R165, R166, 0x1 ;  /* 0x000000a6a53c7211 */ /* 0x002fc800078a08ff */
[----:B------:R-:W-:Y:S01]  /*3ae0*/  LEA.HI.X.SX32 R61, R165, R8, 0x1, P5 ;  /* 0x00000008a53d7211 */ /* 0x000fe200028f0eff */
[----:B------:R-:W-:Y:S01]  /*3af0*/  IMAD R165, R168, 0x2, R165 ;  /* 0x00000002a8a57824 */ /* 0x000fe200078e02a5 */
[----:B------:R-:W-:Y:S02]  /*3b00*/  ISETP.GE.AND P4, PT, R83, RZ, PT ;  /* 0x000000ff5300720c */ /* 0x000fe40003f86270 */
[----:B------:R-:W-:Y:S02]  /*3b10*/  ISETP.LT.AND P5, PT, R177, R24, P0 ;  /* 0x00000018b100720c */ /* 0x000fe400007a1270 */
[----:B------:R-:W-:-:S04]  /*3b20*/  LEA R64, P6, R165, R166, 0x1 ;  /* 0x000000a6a5407211 */ /* 0x000fc800078c08ff */
[----:B------:R-:W-:Y:S02]  /*3b30*/  LEA.HI.X.SX32 R65, R165, R8, 0x1, P6 ;  /* 0x00000008a5417211 */ /* 0x000fe400030f0eff */
[----:B------:R-:W-:-:S03]  /*3b40*/  ISETP.GE.AND P6, PT, R85, RZ, PT ;  /* 0x000000ff5500720c */ /* 0x000fc60003fc6270 */
[----:B------:R-:W-:Y:S01]  /*3b50*/  @!P4 IMAD.MOV R106, RZ, RZ, -R106 ;  /* 0x000000ffff6ac224 */ /* 0x000fe200078e0a6a */
[----:B------:R-:W-:Y:S01]  /*3b60*/  ISETP.NE.AND P4, PT, R59, RZ, PT ;  /* 0x000000ff3b00720c */ /* 0x000fe20003f85270 */
[----:B------:R1:W5:Y:S01]  /*3b70*/  @P5 LDG.E.U16 R195, desc[UR26][R64.64] ;  /* 0x0000001a40c35981 */ /* 0x000362000c1e1500 */
[----:B------:R-:W-:Y:S02]  /*3b80*/  LOP3.LUT R59, RZ, R59, RZ, 0x33, !PT ;  /* 0x0000003bff3b7212 */ /* 0x000fe400078e33ff */
[-C--:B------:R-:W-:Y:S02]  /*3b90*/  ISETP.LT.AND P2, PT, R175, R24.reuse, P0 ;  /* 0x00000018af00720c */ /* 0x080fe40000741270 */
[----:B------:R-:W-:-:S03]  /*3ba0*/  ISETP.LT.AND P5, PT, R3, R24, P0 ;  /* 0x000000180300720c */ /* 0x000fc600007a1270 */
[----:B------:R-:W-:Y:S01]  /*3bb0*/  @!P6 IMAD.MOV R108, RZ, RZ, -R108 ;  /* 0x000000ffff6ce224 */ /* 0x000fe200078e0a6c */
[----:B-1----:R-:W-:Y:S02]  /*3bc0*/  SEL R64, R59, R26, !P4 ;  /* 0x0000001a3b407207 */ /* 0x002fe40006000000 */
[----:B------:R-:W-:Y:S02]  /*3bd0*/  LEA R26, P6, R67, R166, 0x1 ;  /* 0x000000a6431a7211 */ /* 0x000fe400078c08ff */
[----:B------:R-:W-:Y:S02]  /*3be0*/  SEL R65, R59, R27, !P4 ;  /* 0x0000001b3b417207 */ /* 0x000fe40006000000 */
[----:B------:R-:W-:Y:S01]  /*3bf0*/  LEA.HI.X.SX32 R27, R67, R8, 0x1, P6 ;  /* 0x00000008431b7211 */ /* 0x000fe200030f0eff */
[----:B------:R1:W2:Y:S04]  /*3c00*/  @P2 LDG.E.U16 R25, desc[UR26][R60.64] ;  /* 0x0000001a3c192981 */ /* 0x0002a8000c1e1500 */
[----:B------:R-:W2:Y:S01]  /*3c10*/  @P5 LDG.E.U16 R197, desc[UR26][R26.64] ;  /* 0x0000001a1ac55981 */ /* 0x000ea2000c1e1500 */
[----:B------:R-:W-:Y:S01]  /*3c20*/  @!P3 IMAD.MOV R100, RZ, RZ, -R100 ;  /* 0x000000ffff64b224 */ /* 0x000fe200078e0a64 */
[----:B------:R-:W-:-:S02]  /*3c30*/  ISETP.GE.AND P3, PT, R81, RZ, PT ;  /* 0x000000ff5100720c */ /* 0x000fc40003f66270 */
[----:B------:R-:W-:-:S11]  /*3c40*/  LOP3.LUT R172, R132, 0x1f, RZ, 0xc0, !PT ;  /* 0x0000001f84ac7812 */ /* 0x000fd600078ec0ff */
[----:B------:R-:W-:Y:S01]  /*3c50*/  @!P3 IMAD.MOV R104, RZ, RZ, -R104 ;  /* 0x000000ffff68b224 */ /* 0x000fe200078e0a68 */
[----:B------:R-:W-:Y:S01]  /*3c60*/  ISETP.GE.AND P3, PT, R69, RZ, PT ;  /* 0x000000ff4500720c */ /* 0x000fe20003f66270 */
[----:B-1----:R-:W-:Y:S01]  /*3c70*/  IMAD R60, R172, R169, RZ ;  /* 0x000000a9ac3c7224 */ /* 0x002fe200078e02ff */
[----:B------:R-:W-:Y:S02]  /*3c80*/  LOP3.LUT R179, R3, 0xa, RZ, 0xfc, !PT ;  /* 0x0000000a03b37812 */ /* 0x000fe400078efcff */
[C---:B------:R-:W-:Y:S02]  /*3c90*/  SEL R61, R59.reuse, R6, !P4 ;  /* 0x000000063b3d7207 */ /* 0x040fe40006000000 */
[C---:B------:R-:W-:Y:S02]  /*3ca0*/  SEL R12, R59.reuse, R12, !P4 ;  /* 0x0000000c3b0c7207 */ /* 0x040fe40006000000 */
[----:B------:R-:W-:-:S05]  /*3cb0*/  SEL R62, R59, R22, !P4 ;  /* 0x000000163b3e7207 */ /* 0x000fca0006000000 */
[----:B------:R-:W-:Y:S01]  /*3cc0*/  @!P3 IMAD.MOV R110, RZ, RZ, -R110 ;  /* 0x000000ffff6eb224 */ /* 0x000fe200078e0a6e */
[----:B------:R-:W-:Y:S02]  /*3cd0*/  ISETP.LT.AND P3, PT, R179, R24, P0 ;  /* 0x00000018b300720c */ /* 0x000fe40000761270 */
[C---:B------:R-:W-:Y:S02]  /*3ce0*/  SEL R28, R59.reuse, R28, !P4 ;  /* 0x0000001c3b1c7207 */ /* 0x040fe40006000000 */
[----:B------:R-:W-:Y:S01]  /*3cf0*/  SEL R69, R59, R29, !P4 ;  /* 0x0000001d3b457207 */ /* 0x000fe20006000000 */
[----:B---3--:R-:W-:Y:S01]  /*3d00*/  IMAD R29, R61, UR5, RZ ;  /* 0x000000053d1d7c24 */ /* 0x008fe2000f8e02ff */
[C---:B------:R-:W-:Y:S02]  /*3d10*/  SEL R14, R59.reuse, R14, !P4 ;  /* 0x0000000e3b0e7207 */ /* 0x040fe40006000000 */
[C---:B------:R-:W-:Y:S02]  /*3d20*/  SEL R18, R59.reuse, R18, !P4 ;  /* 0x000000123b127207 */ /* 0x040fe40006000000 */
[----:B------:R-:W-:-:S02]  /*3d30*/  SEL R20, R59, R20, !P4 ;  /* 0x000000143b147207 */ /* 0x000fc40006000000 */
[C---:B------:R-:W-:Y:S02]  /*3d40*/  SEL R63, R59.reuse, R23, !P4 ;  /* 0x000000173b3f7207 */ /* 0x040fe40006000000 */
[C---:B------:R-:W-:Y:S02]  /*3d50*/  SEL R30, R59.reuse, R30, !P4 ;  /* 0x0000001e3b1e7207 */ /* 0x040fe40006000000 */
[C---:B------:R-:W-:Y:S02]  /*3d60*/  SEL R71, R59.reuse, R31, !P4 ;  /* 0x0000001f3b477207 */ /* 0x040fe40006000000 */
        /* <DEDUP_REMOVED lines=45> */
[----:B------:R-:W-:Y:S02]  /*4040*/  SEL R147, R59, R102, !P4 ;  /* 0x000000663b937207 */ /* 0x000fe40006000000 */
[----:B------:R-:W-:Y:S02]  /*4050*/  LEA R22, P5, R5, R166, 0x1 ;  /* 0x000000a605167211 */ /* 0x000fe400078a08ff */
[C---:B------:R-:W-:Y:S02]  /*4060*/  SEL R149, R59.reuse, R104, !P4 ;  /* 0x000000683b957207 */ /* 0x040fe40006000000 */
[C---:B------:R-:W-:Y:S02]  /*4070*/  SEL R151, R59.reuse, R106, !P4 ;  /* 0x0000006a3b977207 */ /* 0x040fe40006000000 */
[C---:B------:R-:W-:Y:S02]  /*4080*/  SEL R153, R59.reuse, R108, !P4 ;  /* 0x0000006c3b997207 */ /* 0x040fe40006000000 */
[----:B------:R-:W-:-:S02]  /*4090*/  SEL R155, R59, R110, !P4 ;  /* 0x0000006e3b9b7207 */ /* 0x000fc40006000000 */
[----:B------:R-:W-:Y:S02]  /*40a0*/  SEL R10, R59, R10, !P4 ;  /* 0x0000000a3b0a7207 */ /* 0x000fe40006000000 */
[----:B------:R-:W-:Y:S01]  /*40b0*/  LEA R156, P4, R60, UR10, 0x1 ;  /* 0x0000000a3c9c7c11 */ /* 0x000fe2000f8808ff */
[----:B------:R-:W-:Y:S01]  /*40c0*/  IMAD R31, R12, UR5, RZ ;  /* 0x000000050c1f7c24 */ /* 0x000fe2000f8e02ff */
[----:B------:R-:W-:Y:S01]  /*40d0*/  LEA.HI.X.SX32 R23, R5, R8, 0x1, P5 ;  /* 0x0000000805177211 */ /* 0x000fe200028f0eff */
[----:B------:R-:W-:Y:S01]  /*40e0*/  IMAD R47, R28, UR5, RZ ;  /* 0x000000051c2f7c24 */ /* 0x000fe2000f8e02ff */
[----:B------:R-:W-:Y:S01]  /*40f0*/  ISETP.NE.U32.AND P2, PT, R4, RZ, PT ;  /* 0x000000ff0400720c */ /* 0x000fe20003f45070 */
[----:B------:R-:W-:Y:S01]  /*4100*/  IMAD R35, R18, UR5, RZ ;  /* 0x0000000512237c24 */ /* 0x000fe2000f8e02ff */
[----:B------:R-:W-:Y:S01]  /*4110*/  LEA.HI.X.SX32 R6, R60, UR11, 0x1, P4 ;  /* 0x0000000b3c067c11 */ /* 0x000fe2000a0f0eff */
[----:B------:R-:W-:Y:S01]  /*4120*/  IMAD R33, R14, UR5, RZ ;  /* 0x000000050e217c24 */ /* 0x000fe2000f8e02ff */
[----:B------:R-:W-:Y:S01]  /*4130*/  LEA R28, P5, R29, R156, 0x1 ;  /* 0x0000009c1d1c7211 */ /* 0x000fe200078a08ff */
[----:B------:R-:W-:Y:S01]  /*4140*/  IMAD R51, R30, UR5, RZ ;  /* 0x000000051e337c24 */ /* 0x000fe2000f8e02ff */
[----:B------:R-:W-:-:S02]  /*4150*/  PRMT R4, RZ, 0x7610, R4 ;  /* 0x00007610ff047816 */ /* 0x000fc40000000004 */
[----:B------:R-:W-:Y:S01]  /*4160*/  LEA R188, P4, R11, R166, 0x1 ;  /* 0x000000a60bbc7211 */ /* 0x000fe200078808ff */
[----:B------:R-:W-:Y:S01]  /*4170*/  IMAD R37, R20, UR5, RZ ;  /* 0x0000000514257c24 */ /* 0x000fe2000f8e02ff */
[----:B------:R-:W-:Y:S01]  /*4180*/  LEA R30, P6, R31, R156, 0x1 ;  /* 0x0000009c1f1e7211 */ /* 0x000fe200078c08ff */
[----:B------:R-:W-:Y:S01]  /*4190*/  IMAD R59, R34, UR5, RZ ;  /* 0x00000005223b7c24 */ /* 0x000fe2000f8e02ff */
[----:B------:R-:W-:Y:S01]  /*41a0*/  LEA.HI.X.SX32 R29, R29, R6, 0x1, P5 ;  /* 0x000000061d1d7211 */ /* 0x000fe200028f0eff */
[----:B------:R-:W-:Y:S01]  /*41b0*/  IMAD R41, R63, UR5, RZ ;  /* 0x000000053f297c24 */ /* 0x000fe2000f8e02ff */
[----:B------:R-:W-:Y:S01]  /*41c0*/  LEA.HI.X.SX32 R189, R11, R8, 0x1, P4 ;  /* 0x000000080bbd7211 */ /* 0x000fe200020f0eff */
[----:B------:R-:W-:Y:S01]  /*41d0*/  IMAD R55, R32, UR5, RZ ;  /* 0x0000000520377c24 */ /* 0x000fe2000f8e02ff */
[-C--:B------:R-:W-:Y:S01]  /*41e0*/  LEA R34, P5, R35, R156.reuse, 0x1 ;  /* 0x0000009c23227211 */ /* 0x080fe200078a08ff */
[----:B------:R-:W-:Y:S01]  /*41f0*/  IMAD R39, R62, UR5, RZ ;  /* 0x000000053e277c24 */ /* 0x000fe2000f8e02ff */
[----:B------:R-:W-:Y:S01]  /*4200*/  LEA R32, P4, R33, R156, 0x1 ;  /* 0x0000009c21207211 */ /* 0x000fe200078808ff */
[----:B------:R1:W3:Y:S01]  /*4210*/  @P3 LDG.E.U16 R4, desc[UR26][R22.64] ;  /* 0x0000001a16043981 */ /* 0x0002e2000c1e1500 */
[----:B------:R-:W-:Y:S01]  /*4220*/  IMAD R63, R36, UR5, RZ ;  /* 0x00000005243f7c24 */ /* 0x000fe2000f8e02ff */
[----:B------:R-:W-:Y:S01]  /*4230*/  LEA.HI.X.SX32 R31, R31, R6, 0x1, P6 ;  /* 0x000000061f1f7211 */ /* 0x000fe200030f0eff */
[----:B------:R-:W-:Y:S01]  /*4240*/  IMAD R53, R71, UR5, RZ ;  /* 0x0000000547357c24 */ /* 0x000fe2000f8e02ff */
[----:B------:R-:W-:Y:S01]  /*4250*/  LEA R36, P6, R37, R156, 0x1 ;  /* 0x0000009c25247211 */ /* 0x000fe200078c08ff */
[----:B------:R-:W-:Y:S01]  /*4260*/  IMAD R71, R40, UR5, RZ ;  /* 0x0000000528477c24 */ /* 0x000fe2000f8e02ff */
[-C--:B------:R-:W-:Y:S01]  /*4270*/  LEA.HI.X.SX32 R35, R35, R6.reuse, 0x1, P5 ;  /* 0x0000000623237211 */ /* 0x080fe200028f0eff */
[----:B------:R-:W-:Y:S01]  /*4280*/  IMAD R67, R38, UR5, RZ ;  /* 0x0000000526437c24 */ /* 0x000fe2000f8e02ff */
[----:B------:R-:W-:Y:S01]  /*4290*/  LEA.HI.X.SX32 R33, R33, R6, 0x1, P4 ;  /* 0x0000000621217211 */ /* 0x000fe200020f0eff */
[----:B-1----:R-:W-:Y:S01]  /*42a0*/  IMAD R23, R64, UR5, RZ ;  /* 0x0000000540177c24 */ /* 0x002fe2000f8e02ff */
[-C--:B------:R-:W-:Y:S01]  /*42b0*/  LEA R40, P5, R41, R156.reuse, 0x1 ;  /* 0x0000009c29287211 */ /* 0x080fe200078a08ff */
[----:B------:R-:W-:Y:S01]  /*42c0*/  IMAD R45, R65, UR5, RZ ;  /* 0x00000005412d7c24 */ /* 0x000fe2000f8e02ff */
[----:B------:R-:W-:Y:S01]  /*42d0*/  LEA R38, P4, R39, R156, 0x1 ;  /* 0x0000009c27267211 */ /* 0x000fe200078808ff */
[----:B------:R-:W-:Y:S01]  /*42e0*/  IMAD R57, R73, UR5, RZ ;  /* 0x0000000549397c24 */ /* 0x000fe2000f8e02ff */
[----:B------:R-:W-:Y:S01]  /*42f0*/  LEA.HI.X.SX32 R37, R37, R6, 0x1, P6 ;  /* 0x0000000625257211 */ /* 0x000fe200030f0eff */
[----:B------:R-:W-:-:S02]  /*4300*/  IMAD R61, R75, UR5, RZ ;  /* 0x000000054b3d7c24 */ /* 0x000fc4000f8e02ff */
[----:B------:R-:W-:Y:S02]  /*4310*/  IMAD R73, R81, UR5, RZ ;  /* 0x0000000551497c24 */ /* 0x000fe4000f8e02ff */
[----:B------:R-:W-:Y:S01]  /*4320*/  IMAD R75, R42, UR5, RZ ;  /* 0x000000052a4b7c24 */ /* 0x000fe2000f8e02ff */
[----:B------:R-:W-:Y:S01]  /*4330*/  LEA R42, P6, R23, R156, 0x1 ;  /* 0x0000009c172a7211 */ /* 0x000fe200078c08ff */
[----:B------:R-:W-:Y:S01]  /*4340*/  IMAD R49, R69, UR5, RZ ;  /* 0x0000000545317c24 */ /* 0x000fe2000f8e02ff */
[-C--:B------:R-:W-:Y:S01]  /*4350*/  LEA.HI.X.SX32 R41, R41, R6.reuse, 0x1, P5 ;  /* 0x0000000629297211 */ /* 0x080fe200028f0eff */
[----:B------:R-:W-:Y:S01]  /*4360*/  IMAD R81, R83, UR5, RZ ;  /* 0x0000000553517c24 */ /* 0x000fe2000f8e02ff */
[----:B------:R-:W-:Y:S01]  /*4370*/  LEA.HI.X.SX32 R39, R39, R6, 0x1, P4 ;  /* 0x0000000627277211 */ /* 0x000fe200020f0eff */
[----:B------:R-:W-:Y:S02]  /*4380*/  IMAD R69, R79, UR5, RZ ;  /* 0x000000054f457c24 */ /* 0x000fe4000f8e02ff */
[----:B------:R-:W-:Y:S01]  /*4390*/  IMAD R83, R46, UR5, RZ ;  /* 0x000000052e537c24 */ /* 0x000fe2000f8e02ff */
[----:B------:R-:W-:Y:S01]  /*43a0*/  LEA R46, P5, R47, R156, 0x1 ;  /* 0x0000009c2f2e7211 */ /* 0x000fe200078a08ff */
[----:B------:R-:W-:-:S02]  /*43b0*/  IMAD R65, R77, UR5, RZ ;  /* 0x000000054d417c24 */ /* 0x000fc4000f8e02ff */
[----:B------:R-:W-:Y:S01]  /*43c0*/  IMAD R79, R44, UR5, RZ ;  /* 0x000000052c4f7c24 */ /* 0x000fe2000f8e02ff */
[----:B------:R-:W-:Y:S01]  /*43d0*/  LEA R44, P4, R45, R156, 0x1 ;  /* 0x0000009c2d2c7211 */ /* 0x000fe200078808ff */
[----:B------:R-:W-:Y:S01]  /*43e0*/  IMAD R77, R43, UR5, RZ ;  /* 0x000000052b4d7c24 */ /* 0x000fe2000f8e02ff */
[----:B------:R-:W-:Y:S02]  /*43f0*/  LEA.HI.X.SX32 R43, R23, R6, 0x1, P6 ;  /* 0x00000006172b7211 */ /* 0x000fe400030f0eff */
[----:B------:R-:W-:Y:S02]  /*4400*/  LEA R48, P6, R49, R156, 0x1 ;  /* 0x0000009c31307211 */ /* 0x000fe400078c08ff */
[-C--:B------:R-:W-:Y:S02]  /*4410*/  LEA.HI.X.SX32 R47, R47, R6.reuse, 0x1, P5 ;  /* 0x000000062f2f7211 */ /* 0x080fe400028f0eff */
[----:B------:R-:W-:Y:S02]  /*4420*/  LEA.HI.X.SX32 R45, R45, R6, 0x1, P4 ;  /* 0x000000062d2d7211 */ /* 0x000fe400020f0eff */
[----:B------:R-:W-:-:S02]  /*4430*/  LEA R52, P5, R53, R156, 0x1 ;  /* 0x0000009c35347211 */ /* 0x000fc400078a08ff */
[----:B------:R-:W-:Y:S02]  /*4440*/  LEA R50, P4, R51, R156, 0x1 ;  /* 0x0000009c33327211 */ /* 0x000fe400078808ff */
        /* <DEDUP_REMOVED lines=23> */
[----:B------:R-:W-:Y:S01]  /*45c0*/  LEA R74, P4, R75, R156, 0x1 ;  /* 0x0000009c4b4a7211 */ /* 0x000fe200078808ff */
[----:B------:R-:W-:Y:S01]  /*45d0*/  IMAD R85, R85, UR5, RZ ;  /* 0x0000000555557c24 */ /* 0x000fe2000f8e02ff */
[----:B------:R-:W-:Y:S02]  /*45e0*/  LEA.HI.X.SX32 R73, R73, R6, 0x1, P6 ;  /* 0x0000000649497211 */ /* 0x000fe400030f0eff */
[----:B------:R-:W-:Y:S01]  /*45f0*/  LEA R78, P6, R79, R156, 0x1 ;  /* 0x0000009c4f4e7211 */ /* 0x000fe200078c08ff */
[----:B------:R-:W-:Y:S01]  /*4600*/  IMAD R89, R89, UR5, RZ ;  /* 0x0000000559597c24 */ /* 0x000fe2000f8e02ff */
[-C--:B------:R-:W-:Y:S01]  /*4610*/  LEA.HI.X.SX32 R77, R77, R6.reuse, 0x1, P5 ;  /* 0x000000064d4d7211 */ /* 0x080fe200028f0eff */
[----:B------:R-:W-:Y:S01]  /*4620*/  IMAD R87, R87, UR5, RZ ;  /* 0x0000000557577c24 */ /* 0x000fe2000f8e02ff */
        /* <DEDUP_REMOVED lines=95> */
[----:B------:R-:W-:Y:S02]  /*4c20*/  LOP3.LUT R181, R3, 0x12, RZ, 0xfc, !PT ;  /* 0x0000001203b57812 */ /* 0x000fe400078efcff */
[----:B------:R-:W-:Y:S01]  /*4c30*/  LEA R146, P6, R147, R156, 0x1 ;  /* 0x0000009c93927211 */ /* 0x000fe200078c08ff */
[----:B------:R-:W-:Y:S01]  /*4c40*/  IMAD R155, R155, UR5, RZ ;  /* 0x000000059b9b7c24 */ /* 0x000fe2000f8e02ff */
[-C--:B------:R-:W-:Y:S02]  /*4c50*/  LEA.HI.X.SX32 R145, R145, R6.reuse, 0x1, P5 ;  /* 0x0000000691917211 */ /* 0x080fe400028f0eff */
[----:B------:R-:W-:-:S02]  /*4c60*/  LEA.HI.X.SX32 R143, R143, R6, 0x1, P4 ;  /* 0x000000068f8f7211 */ /* 0x000fc400020f0eff */
[-C--:B------:R-:W-:Y:S02]  /*4c70*/  LEA R150, P5, R151, R156.reuse, 0x1 ;  /* 0x0000009c97967211 */ /* 0x080fe400078a08ff */
[----:B------:R-:W-:Y:S01]  /*4c80*/  LEA R148, P4, R149, R156, 0x1 ;  /* 0x0000009c95947211 */ /* 0x000fe200078808ff */
[----:B------:R-:W-:Y:S01]  /*4c90*/  IMAD R157, R10, UR5, RZ ;  /* 0x000000050a9d7c24 */ /* 0x000fe2000f8e02ff */
[----:B------:R-:W-:Y:S02]  /*4ca0*/  LOP3.LUT R183, R3, 0xc, RZ, 0xfc, !PT ;  /* 0x0000000c03b77812 */ /* 0x000fe400078efcff */
[----:B------:R-:W-:Y:S02]  /*4cb0*/  ISETP.LT.AND P3, PT, R181, R24, P0 ;  /* 0x00000018b500720c */ /* 0x000fe40000761270 */
[----:B------:R-:W-:Y:S02]  /*4cc0*/  LEA.HI.X.SX32 R147, R147, R6, 0x1, P6 ;  /* 0x0000000693937211 */ /* 0x000fe400030f0eff */
[----:B------:R-:W-:-:S02]  /*4cd0*/  LEA R152, P6, R153, R156, 0x1 ;  /* 0x0000009c99987211 */ /* 0x000fc400078c08ff */
[-C--:B------:R-:W-:Y:S02]  /*4ce0*/  LEA.HI.X.SX32 R151, R151, R6.reuse, 0x1, P5 ;  /* 0x0000000697977211 */ /* 0x080fe400028f0eff */
[----:B------:R-:W-:Y:S02]  /*4cf0*/  LEA.HI.X.SX32 R149, R149, R6, 0x1, P4 ;  /* 0x0000000695957211 */ /* 0x000fe400020f0eff */
[----:B------:R-:W-:Y:S02]  /*4d00*/  LEA R154, P5, R155, R156, 0x1 ;  /* 0x0000009c9b9a7211 */ /* 0x000fe400078a08ff */
[----:B------:R-:W-:Y:S02]  /*4d10*/  ISETP.LT.AND P4, PT, R183, R24, P0 ;  /* 0x00000018b700720c */ /* 0x000fe40000781270 */
[----:B------:R-:W-:Y:S01]  /*4d20*/  LEA.HI.X.SX32 R153, R153, R6, 0x1, P6 ;  /* 0x0000000699997211 */ /* 0x000fe200030f0eff */
[----:B------:R-:W-:Y:S01]  /*4d30*/  IMAD R165, R168, 0x2, R165 ;  /* 0x00000002a8a57824 */ /* 0x000fe200078e02a5 */
[----:B------:R-:W-:-:S02]  /*4d40*/  LEA R156, P6, R157, R156, 0x1 ;  /* 0x0000009c9d9c7211 */ /* 0x000fc400078c08ff */
[----:B------:R-:W-:Y:S02]  /*4d50*/  PRMT R23, RZ, 0x7610, R23 ;  /* 0x00007610ff177816 */ /* 0x000fe40000000017 */
[----:B------:R-:W-:Y:S02]  /*4d60*/  LEA.HI.X.SX32 R155, R155, R6, 0x1, P5 ;  /* 0x000000069b9b7211 */ /* 0x000fe400028f0eff */
[----:B------:R-:W-:Y:S02]  /*4d70*/  LEA R198, P5, R7, R166, 0x1 ;  /* 0x000000a607c67211 */ /* 0x000fe400078a08ff */
[----:B------:R-:W-:Y:S01]  /*4d80*/  SHF.R.S32.HI R10, RZ, 0x6, R132 ;  /* 0x00000006ff0a7819 */ /* 0x000fe20000011484 */
[----:B------:R-:W3:Y:S01]  /*4d90*/  @P3 LDG.E.U16 R23, desc[UR26][R188.64] ;  /* 0x0000001abc173981 */ /* 0x000ee2000c1e1500 */
[----:B------:R-:W-:Y:S02]  /*4da0*/  LEA.HI R185, R132, 0xe, RZ, 0x1a ;  /* 0x0000000e84b97811 */ /* 0x000fe400078fd0ff */
[----:B------:R-:W-:-:S02]  /*4db0*/  LEA.HI.X.SX32 R157, R157, R6, 0x1, P6 ;  /* 0x000000069d9d7211 */ /* 0x000fc400030f0eff */
[----:B------:R-:W-:Y:S02]  /*4dc0*/  PRMT R6, RZ, 0x7610, R6 ;  /* 0x00007610ff067816 */ /* 0x000fe40000000006 */
[----:B------:R-:W-:Y:S02]  /*4dd0*/  LEA.HI.X.SX32 R199, R7, R8, 0x1, P5 ;  /* 0x0000000807c77211 */ /* 0x000fe400028f0eff */
[----:B------:R-:W-:Y:S01]  /*4de0*/  LEA R202, P6, R165, R166, 0x1 ;  /* 0x000000a6a5ca7211 */ /* 0x000fe200078c08ff */
[----:B------:R-:W-:Y:S01]  /*4df0*/  IMAD R167, R185, R168, RZ ;  /* 0x000000a8b9a77224 */ /* 0x000fe200078e02ff */
[----:B------:R-:W-:Y:S02]  /*4e00*/  SGXT R10, R10, 0x1 ;  /* 0x000000010a0a781a */ /* 0x000fe40000000200 */
[C---:B------:R-:W-:Y:S01]  /*4e10*/  LEA.HI R187, R132.reuse, 0x1e, RZ, 0x1a ;  /* 0x0000001e84bb7811 */ /* 0x040fe200078fd0ff */
[----:B------:R-:W-:Y:S01]  /*4e20*/  IMAD.SHL.U32 R174, R132, 0x2, RZ ;  /* 0x0000000284ae7824 */ /* 0x000fe200078e00ff */
[----:B------:R-:W-:Y:S01]  /*4e30*/  LEA R200, P3, R161, R166, 0x1 ;  /* 0x000000a6a1c87211 */ /* 0x000fe200078608ff */
[----:B------:R1:W3:Y:S01]  /*4e40*/  @P4 LDG.E.U16 R6, desc[UR26][R198.64] ;  /* 0x0000001ac6064981 */ /* 0x0002e2000c1e1500 */
[----:B------:R-:W-:Y:S01]  /*4e50*/  LEA.HI.X.SX32 R203, R165, R8, 0x1, P6 ;  /* 0x00000008a5cb7211 */ /* 0x000fe200030f0eff */
[----:B------:R-:W-:-:S04]  /*4e60*/  @!UP1 UIADD3 UR4, UPT, UPT, -UR4, 0x100000, URZ ;  /* 0x0010000004049890 */ /* 0x000fc8000fffe1ff */
[----:B------:R-:W-:Y:S02]  /*4e70*/  @!UP1 USHF.L.U32 UR5, UR4, 0xb, URZ ;  /* 0x0000000b04059899 */ /* 0x000fe400080006ff */
[----:B------:R-:W-:Y:S01]  /*4e80*/  @!UP1 USHF.L.U32 UR4, UR4, 0x1, URZ ;  /* 0x0000000104049899 */ /* 0x000fe200080006ff */
[----:B------:R-:W-:Y:S02]  /*4e90*/  LOP3.LUT R207, R10, 0x90, RZ, 0xc0, !PT ;  /* 0x000000900acf7812 */ /* 0x000fe400078ec0ff */
[----:B------:R-:W-:Y:S01]  /*4ea0*/  LEA R160, P6, R133, R166, 0x1 ;  /* 0x000000a685a07211 */ /* 0x000fe200078c08ff */
[----:B------:R-:W-:Y:S01]  /*4eb0*/  IMAD R205, R187, R168, RZ ;  /* 0x000000a8bbcd7224 */ /* 0x000fe200078e02ff */
[----:B------:R-:W-:Y:S02]  /*4ec0*/  LOP3.LUT R191, R3, 0x1c, RZ, 0xfc, !PT ;  /* 0x0000001c03bf7812 */ /* 0x000fe400078efcff */
[----:B-1----:R-:W-:Y:S02]  /*4ed0*/  LEA R198, P5, R19, R166, 0x1 ;  /* 0x000000a613c67211 */ /* 0x002fe400078a08ff */
[----:B------:R-:W-:-:S02]  /*4ee0*/  LEA.HI.X.SX32 R201, R161, R8, 0x1, P3 ;  /* 0x00000008a1c97211 */ /* 0x000fc400018f0eff */
[----:B------:R-:W-:Y:S02]  /*4ef0*/  LEA R164, P3, R167, R166, 0x1 ;  /* 0x000000a6a7a47211 */ /* 0x000fe400078608ff */
[-C--:B------:R-:W-:Y:S02]  /*4f00*/  LEA.HI.X.SX32 R161, R133, R8.reuse, 0x1, P6 ;  /* 0x0000000885a17211 */ /* 0x080fe400030f0eff */
[----:B------:R-:W-:Y:S01]  /*4f10*/  LOP3.LUT R174, R207, 0x7e, R174, 0x78, !PT ;  /* 0x0000007ecfae7812 */ /* 0x000fe200078e78ae */
[----:B------:R-:W-:Y:S01]  /*4f20*/  VOTEU.ALL UP1, P1 ;  /* 0x0000000000ff7886 */ /* 0x000fe20000820000 */
[----:B------:R-:W-:Y:S02]  /*4f30*/  LEA.HI.X.SX32 R199, R19, R8, 0x1, P5 ;  /* 0x0000000813c77211 */ /* 0x000fe400028f0eff */
[----:B------:R-:W-:Y:S02]  /*4f40*/  ISETP.LT.AND P6, PT, R191, R24, P0 ;  /* 0x00000018bf00720c */ /* 0x000fe400007c1270 */
[-C--:B------:R-:W-:Y:S01]  /*4f50*/  LEA R158, P4, R159, R166.reuse, 0x1 ;  /* 0x000000a69f9e7211 */ /* 0x080fe200078808ff */
[----:B------:R1:W0:Y:S01]  /*4f60*/  @!UP1 SYNCS.EXCH.64 URZ, [UR13+0xa008], UR4 ;  /* 0x00a008040dff95b2 */ /* 0x0002220008000100 */
[----:B------:R-:W-:-:S02]  /*4f70*/  LEA R162, P5, R163, R166, 0x1 ;  /* 0x000000a6a3a27211 */ /* 0x000fc400078a08ff */
[----:B------:R-:W-:Y:S02]  /*4f80*/  LEA.HI.X.SX32 R165, R167, R8, 0x1, P3 ;  /* 0x00000008a7a57211 */ /* 0x000fe400018f0eff */
[----:B------:R-:W-:Y:S02]  /*4f90*/  LEA R166, P3, R205, R166, 0x1 ;  /* 0x000000a6cda67211 */ /* 0x000fe400078608ff */
[----:B------:R-:W-:Y:S01]  /*4fa0*/  LOP3.LUT R176, R174, 0x20, RZ, 0x3c, !PT ;  /* 0x00000020aeb07812 */ /* 0x000fe200078e3cff */
[----:B--2---:R-:W-:Y:S01]  /*4fb0*/  STS.U16 [R174+UR13+0x8400], R13 ;  /* 0x0084000dae007988 */ /* 0x004fe2000800040d */
[-C--:B------:R-:W-:Y:S02]  /*4fc0*/  LEA.HI.X.SX32 R159, R159, R8.reuse, 0x1, P4 ;  /* 0x000000089f9f7211 */ /* 0x080fe400020f0eff */
[-C--:B------:R-:W-:Y:S01]  /*4fd0*/  LEA.HI.X.SX32 R163, R163, R8.reuse, 0x1, P5 ;  /* 0x00000008a3a37211 */ /* 0x080fe200028f0eff */
[----:B----4-:R-:W-:Y:S01]  /*4fe0*/  STS.U16 [R174+UR13+0x8800], R15 ;  /* 0x0088000fae007988 */ /* 0x010fe2000800040d */
[----:B------:R-:W-:-:S02]  /*4ff0*/  LEA.HI.X.SX32 R167, R205, R8, 0x1, P3 ;  /* 0x00000008cda77211 */ /* 0x000fc400018f0eff */
[----:B------:R-:W-:Y:S01]  /*5000*/  PRMT R8, RZ, 0x7610, R8 ;  /* 0x00007610ff087816 */ /* 0x000fe20000000008 */
[----:B------:R-:W-:Y:S01]  /*5010*/  STS.U16 [R174+UR13+0x8c00], R25 ;  /* 0x008c0019ae007988 */ /* 0x000fe2000800040d */
[----:B------:R-:W-:-:S03]  /*5020*/  LOP3.LUT R189, R3, 0x14, RZ, 0xfc, !PT ;  /* 0x0000001403bd7812 */ /* 0x000fc600078efcff */
[----:B------:R2:W-:Y:S01]  /*5030*/  STS.U16 [R174+UR13+0x8000], R197 ;  /* 0x008000c5ae007988 */ /* 0x0005e2000800040d */
[----:B------:R-:W-:-:S03]  /*5040*/  LOP3.LUT R193, R3, 0x16, RZ, 0xfc, !PT ;  /* 0x0000001603c17812 */ /* 0x000fc600078efcff */
[----:B-----5:R4:W-:Y:S01]  /*5050*/  STS.U16 [R176+UR13+0x8d00], R195 ;  /* 0x008d00c3b0007988 */ /* 0x0209e2000800040d */
[----:B------:R-:W-:-:S03]  /*5060*/  ISETP.LT.AND P4, PT, R189, R24, P0 ;  /* 0x00000018bd00720c */ /* 0x000fc60000781270 */
[----:B------:R-:W5:Y:S01]  /*5070*/  @P6 LDG.E.U16 R8, desc[UR26][R202.64] ;  /* 0x0000001aca086981 */ /* 0x000f62000c1e1500 */
[C---:B--2---:R-:W-:Y:S02]  /*5080*/  LOP3.LUT R197, R3.reuse, 0x4, RZ, 0xfc, !PT ;  /* 0x0000000403c57812 */ /* 0x044fe400078efcff */
[----:B----4-:R-:W-:Y:S02]  /*5090*/  LOP3.LUT R195, R3, 0x2, RZ, 0xfc, !PT ;  /* 0x0000000203c37812 */ /* 0x010fe400078efcff */
[-C--:B------:R-:W-:Y:S02]  /*50a0*/  ISETP.LT.AND P6, PT, R197, R24.reuse, P0 ;  /* 0x00000018c500720c */ /* 0x080fe400007c1270 */
[-C--:B------:R-:W-:Y:S02]  /*50b0*/  ISETP.LT.AND P3, PT, R195, R24.reuse, P0 ;  /* 0x00000018c300720c */ /* 0x080fe40000761270 */
[----:B------:R-:W-:Y:S02]  /*50c0*/  ISETP.LT.AND P5, PT, R193, R24, P0 ;  /* 0x00000018c100720c */ /* 0x000fe400007a1270 */
[----:B------:R-:W-:-:S02]  /*50d0*/  PRMT R18, RZ, 0x7610, R18 ;  /* 0x00007610ff127816 */ /* 0x000fc40000000012 */
[----:B------:R-:W-:Y:S02]  /*50e0*/  PRMT R10, RZ, 0x7610, R10 ;  /* 0x00007610ff0a7816 */ /* 0x000fe4000000000a */
[----:B------:R-:W-:Y:S02]  /*50f0*/  PRMT R20, RZ, 0x7610, R20 ;  /* 0x00007610ff147816 */ /* 0x000fe40000000014 */
[----:B------:R-:W-:Y:S02]  /*5100*/  PRMT R12, RZ, 0x7610, R12 ;  /* 0x00007610ff0c7816 */ /* 0x000fe4000000000c */
[----:B------:R2:W4:Y:S04]  /*5110*/  @P4 LDG.E.U16 R10, desc[UR26][R198.64] ;  /* 0x0000001ac60a4981 */ /* 0x000528000c1e1500 */
[----:B------:R-:W4:Y:S01]  /*5120*/  @P3 LDG.E.U16 R18, desc[UR26][R158.64] ;  /* 0x0000001a9e123981 */ /* 0x000f22000c1e1500 */
[----:B------:R-:W-:-:S03]  /*5130*/  ISETP.LT.AND P4, PT, R185, R24, P0 ;  /* 0x00000018b900720c */ /* 0x000fc60000781270 */
[----:B------:R-:W4:Y:S01]  /*5140*/  @P6 LDG.E.U16 R20, desc[UR26][R160.64] ;  /* 0x0000001aa0146981 */ /* 0x000f22000c1e1500 */
[----:B--2---:R-:W-:-:S03]  /*5150*/  LOP3.LUT R199, R3, 0x6, RZ, 0xfc, !PT ;  /* 0x0000000603c77812 */ /* 0x004fc600078efcff */
[----:B------:R2:W4:Y:S01]  /*5160*/  @P5 LDG.E.U16 R12, desc[UR26][R200.64] ;  /* 0x0000001ac80c5981 */ /* 0x000522000c1e1500 */
[-C--:B------:R-:W-:Y:S02]  /*5170*/  ISETP.LT.AND P3, PT, R187, R24.reuse, P0 ;  /* 0x00000018bb00720c */ /* 0x080fe40000761270 */
[-C--:B------:R-:W-:Y:S02]  /*5180*/  ISETP.LT.AND P5, PT, R199, R24.reuse, P0 ;  /* 0x00000018c700720c */ /* 0x080fe400007a1270 */
[----:B------:R-:W-:Y:S02]  /*5190*/  ISETP.LT.AND P0, PT, R172, R24, P0 ;  /* 0x00000018ac00720c */ /* 0x000fe40000701270 */
[----:B------:R-:W-:Y:S02]  /*51a0*/  PRMT R216, RZ, 0x7610, R216 ;  /* 0x00007610ffd87816 */ /* 0x000fe400000000d8 */
[----:B------:R-:W-:Y:S02]  /*51b0*/  PRMT R22, RZ, 0x7610, R22 ;  /* 0x00007610ff167816 */ /* 0x000fe40000000016 */
[----:B------:R-:W-:-:S02]  /*51c0*/  PRMT R218, RZ, 0x7610, R218 ;  /* 0x00007610ffda7816 */ /* 0x000fc400000000da */
[----:B------:R-:W-:Y:S01]  /*51d0*/  PRMT R246, RZ, 0x7610, R246 ;  /* 0x00007610fff67816 */ /* 0x000fe200000000f6 */
[----:B------:R-:W5:Y:S04]  /*51e0*/  @P4 LDG.E.U16 R216, desc[UR26][R164.64] ;  /* 0x0000001aa4d84981 */ /* 0x000f68000c1e1500 */
[----:B------:R-:W5:Y:S04]  /*51f0*/  @P5 LDG.E.U16 R22, desc[UR26][R162.64] ;  /* 0x0000001aa2165981 */ /* 0x000f68000c1e1500 */
[----:B------:R-:W5:Y:S04]  /*5200*/  @P3 LDG.E.U16 R218, desc[UR26][R166.64] ;  /* 0x0000001aa6da3981 */ /* 0x000f68000c1e1500 */
[----:B------:R-:W5:Y:S01]  /*5210*/  @P0 LDG.E.U16 R246, desc[UR26][R32.64] ;  /* 0x0000001a20f60981 */ /* 0x000f62000c1e1500 */
[----:B------:R-:W-:-:S02]  /*5220*/  PRMT R244, RZ, 0x7610, R244 ;  /* 0x00007610fff47816 */ /* 0x000fc400000000f4 */
[----:B------:R-:W-:Y:S02]  /*5230*/  PRMT R248, RZ, 0x7610, R248 ;  /* 0x00007610fff87816 */ /* 0x000fe400000000f8 */
[----:B------:R-:W-:Y:S02]  /*5240*/  PRMT R250, RZ, 0x7610, R250 ;  /* 0x00007610fffa7816 */ /* 0x000fe400000000fa */
[----:B------:R-:W-:Y:S01]  /*5250*/  PRMT R252, RZ, 0x7610, R252 ;  /* 0x00007610fffc7816 */ /* 0x000fe200000000fc */
[----:B------:R-:W5:Y:S01]  /*5260*/  @P0 LDG.E.U16 R244, desc[UR26][R28.64] ;  /* 0x0000001a1cf40981 */ /* 0x000f62000c1e1500 */
[----:B------:R-:W-:Y:S02]  /*5270*/  PRMT R13, RZ, 0x7610, R13 ;  /* 0x00007610ff0d7816 */ /* 0x000fe4000000000d */
[----:B------:R-:W-:Y:S01]  /*5280*/  PRMT R15, RZ, 0x7610, R15 ;  /* 0x00007610ff0f7816 */ /* 0x000fe2000000000f */
[----:B------:R-:W5:Y:S01]  /*5290*/  @P0 LDG.E.U16 R248, desc[UR26][R36.64] ;  /* 0x0000001a24f80981 */ /* 0x000f62000c1e1500 */
[----:B------:R-:W-:-:S02]  /*52a0*/  PRMT R14, RZ, 0x7610, R14 ;  /* 0x00007610ff0e7816 */ /* 0x000fc4000000000e */
[----:B------:R-:W-:Y:S01]  /*52b0*/  PRMT R220, RZ, 0x7610, R220 ;  /* 0x00007610ffdc7816 */ /* 0x000fe200000000dc */
[----:B------:R-:W5:Y:S01]  /*52c0*/  @P0 LDG.E.U16 R250, desc[UR26][R40.64] ;  /* 0x0000001a28fa0981 */ /* 0x000f62000c1e1500 */
        /* <DEDUP_REMOVED lines=15> */
[----:B--2---:R-:W-:-:S02]  /*53c0*/  PRMT R201, RZ, 0x7610, R201 ;  /* 0x00007610ffc97816 */ /* 0x004fc400000000c9 */
[----:B------:R-:W-:Y:S01]  /*53d0*/  PRMT R203, RZ, 0x7610, R203 ;  /* 0x00007610ffcb7816 */ /* 0x000fe200000000cb */
[----:B------:R-:W2:Y:S01]  /*53e0*/  @P0 LDG.E.U16 R222, desc[UR26][R64.64] ;  /* 0x0000001a40de0981 */ /* 0x000ea2000c1e1500 */
[----:B------:R-:W-:Y:S02]  /*53f0*/  PRMT R205, RZ, 0x7610, R205 ;  /* 0x00007610ffcd7816 */ /* 0x000fe400000000cd */
[----:B------:R-:W-:Y:S01]  /*5400*/  PRMT R207, RZ, 0x7610, R207 ;  /* 0x00007610ffcf7816 */ /* 0x000fe200000000cf */
[----:B------:R-:W2:Y:S01]  /*5410*/  @P0 LDG.E.U16 R224, desc[UR26][R68.64] ;  /* 0x0000001a44e00981 */ /* 0x000ea2000c1e1500 */
[----:B------:R-:W-:Y:S02]  /*5420*/  PRMT R209, RZ, 0x7610, R209 ;  /* 0x00007610ffd17816 */ /* 0x000fe400000000d1 */
[----:B------:R-:W-:Y:S01]  /*5430*/  PRMT R211, RZ, 0x7610, R211 ;  /* 0x00007610ffd37816 */ /* 0x000fe200000000d3 */
[----:B------:R-:W2:Y:S01]  /*5440*/  @P0 LDG.E.U16 R226, desc[UR26][R72.64] ;  /* 0x0000001a48e20981 */ /* 0x000ea2000c1e1500 */
[----:B------:R-:W-:-:S02]  /*5450*/  PRMT R213, RZ, 0x7610, R213 ;  /* 0x00007610ffd57816 */ /* 0x000fc400000000d5 */
        /* <DEDUP_REMOVED lines=56> */
[----:B------:R-:W-:-:S03]  /*57e0*/  PRMT R214, RZ, 0x7610, R214 ;  /* 0x00007610ffd67816 */ /* 0x000fc600000000d6 */
[----:B------:R-:W2:Y:S04]  /*57f0*/  @P0 LDG.E.U16 R225, desc[UR26][R154.64] ;  /* 0x0000001a9ae10981 */ /* 0x000ea8000c1e1500 */
        /* <DEDUP_REMOVED lines=32> */
[----:B---3--:R3:W-:Y:S01]  /*5a00*/  STS.U16 [R176+UR13+0x8500], R4 ;  /* 0x00850004b0007988 */ /* 0x0087e2000800040d */
[----:B------:R-:W-:-:S02]  /*5a10*/  LOP3.LUT R133, R174, 0x40, RZ, 0x3c, !PT ;  /* 0x00000040ae857812 */ /* 0x000fc400078e3cff */
[----:B------:R-:W-:Y:S02]  /*5a20*/  LOP3.LUT R25, R174, 0x60, RZ, 0x3c, !PT ;  /* 0x00000060ae197812 */ /* 0x000fe400078e3cff */
[----:B------:R-:W-:Y:S02]  /*5a30*/  LEA R242, P0, R21, R16, 0x1 ;  /* 0x0000001015f27211 */ /* 0x000fe400078008ff */
[----:B---3--:R-:W-:Y:S01]  /*5a40*/  SHF.R.S32.HI R4, RZ, 0x1f, R17 ;  /* 0x0000001fff047819 */ /* 0x008fe20000011411 */
[----:B------:R-:W-:Y:S03]  /*5a50*/  STS.U16 [R176+UR13+0x8900], R23 ;  /* 0x00890017b0007988 */ /* 0x000fe6000800040d */
[----:B------:R-:W-:Y:S02]  /*5a60*/  SHF.L.U64.HI R17, R17, 0x1, R4 ;  /* 0x0000000111117819 */ /* 0x000fe40000010204 */
[----:B------:R-:W-:Y:S01]  /*5a70*/  SHF.R.S32.HI R4, RZ, 0x1f, R21 ;  /* 0x0000001fff047819 */ /* 0x000fe20000011415 */
[----:B----4-:R-:W-:Y:S03]  /*5a80*/  STS.U16 [R176+UR13+0x8100], R18 ;  /* 0x00810012b0007988 */ /* 0x010fe6000800040d */
[----:B------:R-:W-:Y:S01]  /*5a90*/  LEA.HI.X R4, R21, R17, R4, 0x1, P0 ;  /* 0x0000001115047211 */ /* 0x000fe200000f0c04 */
[----:B------:R3:W-:Y:S04]  /*5aa0*/  STS.U16 [R133+UR13+0x8600], R6 ;  /* 0x0086000685007988 */ /* 0x0007e8000800040d */
[----:B------:R-:W-:Y:S04]  /*5ab0*/  STS.U16 [R133+UR13+0x8a00], R10 ;  /* 0x008a000a85007988 */ /* 0x000fe8000800040d */
[----:B-----5:R-:W-:Y:S01]  /*5ac0*/  STS.U16 [R133+UR13+0x8e00], R8 ;  /* 0x008e000885007988 */ /* 0x020fe2000800040d */
[----:B---3--:R-:W-:-:S03]  /*5ad0*/  SHF.R.S32.HI R6, RZ, 0x1f, R5 ;  /* 0x0000001fff067819 */ /* 0x008fc60000011405 */
[----:B------:R-:W-:Y:S04]  /*5ae0*/  STS.U16 [R133+UR13+0x8200], R20 ;  /* 0x0082001485007988 */ /* 0x000fe8000800040d */
[----:B------:R3:W-:Y:S02]  /*5af0*/  STS.U16 [R25+UR13+0x8b00], R12 ;  /* 0x008b000c19007988 */ /* 0x0007e4000800040d */
[----:B---3--:R-:W-:-:S04]  /*5b00*/  LEA R12, P0, R5, R16, 0x1 ;  /* 0x00000010050c7211 */ /* 0x008fc800078008ff */
[----:B------:R-:W-:Y:S02]  /*5b10*/  LEA.HI.X R5, R5, R17, R6, 0x1, P0 ;  /* 0x0000001105057211 */ /* 0x000fe400000f0c06 */
[----:B------:R-:W-:Y:S02]  /*5b20*/  SHF.R.S32.HI R6, RZ, 0x1f, R7 ;  /* 0x0000001fff067819 */ /* 0x000fe40000011407 */
[----:B------:R-:W-:-:S04]  /*5b30*/  LEA R10, P0, R7, R16, 0x1 ;  /* 0x00000010070a7211 */ /* 0x000fc800078008ff */
[-C--:B------:R-:W-:Y:S02]  /*5b40*/  LEA.HI.X R7, R7, R17.reuse, R6, 0x1, P0 ;  /* 0x0000001107077211 */ /* 0x080fe400000f0c06 */
[----:B------:R-:W-:Y:S02]  /*5b50*/  SHF.R.S32.HI R6, RZ, 0x1f, R9 ;  /* 0x0000001fff067819 */ /* 0x000fe40000011409 */
[CC--:B------:R-:W-:Y:S01]  /*5b60*/  LEA R8, P0, R9.reuse, R16.reuse, 0x1 ;  /* 0x0000001009087211 */ /* 0x0c0fe200078008ff */
[----:B------:R3:W-:Y:S03]  /*5b70*/  STS.U16 [R25+UR13+0x8700], R216 ;  /* 0x008700d819007988 */ /* 0x0007e6000800040d */
[----:B------:R-:W-:Y:S02]  /*5b80*/  LEA.HI.X R9, R9, R17, R6, 0x1, P0 ;  /* 0x0000001109097211 */ /* 0x000fe400000f0c06 */
[----:B------:R-:W-:Y:S01]  /*5b90*/  LEA R6, P0, R11, R16, 0x1 ;  /* 0x000000100b067211 */ /* 0x000fe200078008ff */
[----:B------:R-:W-:Y:S01]  /*5ba0*/  STS.U16 [R25+UR13+0x8300], R22 ;  /* 0x0083001619007988 */ /* 0x000fe2000800040d */
[----:B---3--:R-:W-:-:S03]  /*5bb0*/  SHF.R.S32.HI R216, RZ, 0x1f, R11 ;  /* 0x0000001fffd87819 */ /* 0x008fc6000001140b */
[----:B------:R3:W-:Y:S01]  /*5bc0*/  STS.U16 [R25+UR13+0x8f00], R218 ;  /* 0x008f00da19007988 */ /* 0x0007e2000800040d */
[----:B------:R-:W-:Y:S01]  /*5bd0*/  IMAD R18, R193, R168, RZ ;  /* 0x000000a8c1127224 */ /* 0x000fe200078e02ff */
[----:B------:R-:W-:Y:S02]  /*5be0*/  LEA.HI.X R216, R11, R17, R216, 0x1, P0 ;  /* 0x000000110bd87211 */ /* 0x000fe400000f0cd8 */
[----:B------:R4:W-:Y:S01]  /*5bf0*/  STS.U16 [R174+UR13+0x200], R246 ;  /* 0x000200f6ae007988 */ /* 0x0009e2000800040d */
[----:B------:R-:W-:Y:S01]  /*5c00*/  LEA R11, P0, R19, R16, 0x1 ;  /* 0x00000010130b7211 */ /* 0x000fe200078008ff */
[----:B------:R-:W-:Y:S01]  /*5c10*/  IMAD.SHL.U32 R23, R18, 0x2, RZ ;  /* 0x0000000212177824 */ /* 0x000fe200078e00ff */
[----:B---3--:R-:W-:Y:S01]  /*5c20*/  SHF.R.S32.HI R218, RZ, 0x1f, R19 ;  /* 0x0000001fffda7819 */ /* 0x008fe20000011413 */
[----:B----4-:R-:W-:-:S03]  /*5c30*/  IMAD R246, R175, R168, RZ ;  /* 0x000000a8aff67224 */ /* 0x010fc600078e02ff */
[----:B------:R-:W-:Y:S01]  /*5c40*/  LEA.HI.X R218, R19, R17, R218, 0x1, P0 ;  /* 0x0000001113da7211 */ /* 0x000fe200000f0cda */
[-C--:B------:R-:W-:Y:S02]  /*5c50*/  IMAD R19, R177, R168.reuse, RZ ;  /* 0x000000a8b1137224 */ /* 0x080fe400078e02ff */
[----:B------:R-:W-:Y:S01]  /*5c60*/  IMAD.SHL.U32 R21, R246, 0x2, RZ ;  /* 0x00000002f6157824 */ /* 0x000fe200078e00ff */
[----:B------:R3:W-:Y:S01]  /*5c70*/  STS.U16 [R174+UR13], R244 ;  /* 0x000000f4ae007988 */ /* 0x0007e2000800040d */
[----:B------:R-:W-:Y:S01]  /*5c80*/  IMAD.HI R18, R18, 0x2, RZ ;  /* 0x0000000212127827 */ /* 0x000fe200078e02ff */
[--C-:B------:R-:W-:Y:S02]  /*5c90*/  IADD3 R22, P4, P5, R23, UR8, R16.reuse ;  /* 0x0000000817167c10 */ /* 0x100fe4000fd9e010 */
[--C-:B------:R-:W-:Y:S01]  /*5ca0*/  IADD3 R20, P0, P3, R21, UR8, R16.reuse ;  /* 0x0000000815147c10 */ /* 0x100fe2000fb1e010 */
[----:B------:R-:W-:Y:S02]  /*5cb0*/  IMAD.SHL.U32 R21, R19, 0x2, RZ ;  /* 0x0000000213157824 */ /* 0x000fe400078e00ff */
[----:B------:R-:W-:Y:S01]  /*5cc0*/  IMAD.HI R246, R246, 0x2, RZ ;  /* 0x00000002f6f67827 */ /* 0x000fe200078e02ff */
[----:B------:R4:W-:Y:S03]  /*5cd0*/  STS.U16 [R174+UR13+0x400], R248 ;  /* 0x000400f8ae007988 */ /* 0x0009e6000800040d */
[----:B---3--:R-:W-:Y:S01]  /*5ce0*/  IMAD R244, R191, R168, RZ ;  /* 0x000000a8bff47224 */ /* 0x008fe200078e02ff */
[----:B------:R-:W-:Y:S01]  /*5cf0*/  IADD3.X R23, PT, PT, R18, UR9, R17, P4, P5 ;  /* 0x0000000912177c10 */ /* 0x000fe2000a7ea411 */
[----:B------:R-:W-:Y:S01]  /*5d00*/  STS.U16 [R174+UR13+0x600], R250 ;  /* 0x000600faae007988 */ /* 0x000fe2000800040d */
[----:B------:R-:W-:-:S02]  /*5d10*/  IADD3 R18, P5, P4, R21, UR8, R16 ;  /* 0x0000000815127c10 */ /* 0x000fc4000fcbe010 */
[----:B------:R-:W-:Y:S01]  /*5d20*/  IADD3.X R21, PT, PT, R246, UR9, R17, P0, P3 ;  /* 0x00000009f6157c10 */ /* 0x000fe200087e6411 */
[----:B------:R-:W-:Y:S01]  /*5d30*/  STS.U16 [R174+UR13+0x800], R252 ;  /* 0x000800fcae007988 */ /* 0x000fe2000800040d */
[----:B----4-:R-:W-:-:S03]  /*5d40*/  IMAD.SHL.U32 R248, R244, 0x2, RZ ;  /* 0x00000002f4f87824 */ /* 0x010fc600078e00ff */
[----:B------:R-:W-:Y:S01]  /*5d50*/  STS.U16 [R174+UR13+0xa00], R13 ;  /* 0x000a000dae007988 */ /* 0x000fe2000800040d */
[----:B------:R-:W-:-:S03]  /*5d60*/  IMAD.HI R246, R19, 0x2, RZ ;  /* 0x0000000213f67827 */ /* 0x000fc600078e02ff */
[----:B------:R-:W-:Y:S01]  /*5d70*/  STS.U16 [R174+UR13+0xc00], R15 ;  /* 0x000c000fae007988 */ /* 0x000fe2000800040d */
[----:B------:R-:W-:-:S03]  /*5d80*/  IMAD.HI R244, R244, 0x2, RZ ;  /* 0x00000002f4f47827 */ /* 0x000fc600078e02ff */
[----:B------:R3:W-:Y:S04]  /*5d90*/  STS.U16 [R174+UR13+0xe00], R14 ;  /* 0x000e000eae007988 */ /* 0x0007e8000800040d */
[----:B------:R-:W-:Y:S04]  /*5da0*/  STS.U16 [R174+UR13+0x1000], R220 ;  /* 0x001000dcae007988 */ /* 0x000fe8000800040d */
[----:B--2---:R-:W-:Y:S04]  /*5db0*/  STS.U16 [R174+UR13+0x1200], R222 ;  /* 0x001200deae007988 */ /* 0x004fe8000800040d */
[----:B------:R-:W-:Y:S04]  /*5dc0*/  STS.U16 [R174+UR13+0x1400], R224 ;  /* 0x001400e0ae007988 */ /* 0x000fe8000800040d */
        /* <DEDUP_REMOVED lines=8> */
[----:B------:R2:W-:Y:S04]  /*5e50*/  STS.U16 [R174+UR13+0x2600], R201 ;  /* 0x002600c9ae007988 */ /* 0x0005e8000800040d */
        /* <DEDUP_REMOVED lines=11> */
[----:B------:R-:W-:Y:S01]  /*5f10*/  STS.U16 [R174+UR13+0x3e00], R225 ;  /* 0x003e00e1ae007988 */ /* 0x000fe2000800040d */
[----:B------:R-:W-:-:S03]  /*5f20*/  IADD3 R16, P0, P3, R248, UR8, R16 ;  /* 0x00000008f8107c10 */ /* 0x000fc6000fb1e010 */
        /* <DEDUP_REMOVED lines=31> */
[----:B------:R1:W-:Y:S01]  /*6120*/  STS.U16 [R176+UR13+0x3f00], R214 ;  /* 0x003f00d6b0007988 */ /* 0x0003e2000800040d */
[----:B0-----:R0:W-:Y:S06]  /*6130*/  MEMBAR.ALL.CTA ;  /* 0x0000000000007992 */ /* 0x0011ec0000008000 */
[----:B0-----:R-:W0:Y:S02]  /*6140*/  FENCE.VIEW.ASYNC.S ;  /* 0x00000000000073c6 */ /* 0x001e240000000000 */
[----:B0-----:R-:W-:Y:S01]  /*6150*/  BAR.SYNC.DEFER_BLOCKING 0x0 ;  /* 0x0000000000007b1d */ /* 0x001fe20000010000 */
[----:B---3--:R-:W-:-:S02]  /*6160*/  IADD3 R14, P6, PT, R242, UR8, RZ ;  /* 0x00000008f20e7c10 */ /* 0x008fc4000ffde0ff */
[--C-:B------:R-:W-:Y:S02]  /*6170*/  IADD3.X R19, PT, PT, R246, UR9, R17.reuse, P5, P4 ;  /* 0x00000009f6137c10 */ /* 0x100fe4000afe8411 */
[----:B--2---:R-:W-:Y:S02]  /*6180*/  SHF.R.S32.HI R201, RZ, 0x1f, R170 ;  /* 0x0000001fffc97819 */ /* 0x004fe400000114aa */
[----:B------:R-:W-:Y:S02]  /*6190*/  IADD3.X R17, PT, PT, R244, UR9, R17, P0, P3 ;  /* 0x00000009f4117c10 */ /* 0x000fe400087e6411 */
[----:B------:R-:W-:Y:S02]  /*61a0*/  IADD3 R10, P4, PT, R10, UR8, RZ ;  /* 0x000000080a0a7c10 */ /* 0x000fe4000ff9e0ff */
[----:B------:R-:W-:Y:S02]  /*61b0*/  IADD3 R6, P0, PT, R6, UR8, RZ ;  /* 0x0000000806067c10 */ /* 0x000fe4000ff1e0ff */
[----:B------:R-:W-:-:S02]  /*61c0*/  IADD3.X R15, PT, PT, R4, UR9, RZ, P6, !PT ;  /* 0x00000009040f7c10 */ /* 0x000fc4000b7fe4ff */
[----:B------:R-:W-:Y:S02]  /*61d0*/  IADD3 R4, P6, PT, R11, UR8, RZ ;  /* 0x000000080b047c10 */ /* 0x000fe4000ffde0ff */
[----:B------:R-:W-:Y:S02]  /*61e0*/  LEA.HI R201, R201, R170, RZ, 0x5 ;  /* 0x000000aac9c97211 */ /* 0x000fe400078f28ff */
[----:B------:R-:W-:Y:S02]  /*61f0*/  IADD3.X R11, PT, PT, R7, UR9, RZ, P4, !PT ;  /* 0x00000009070b7c10 */ /* 0x000fe4000a7fe4ff */
[----:B------:R-:W-:Y:S02]  /*6200*/  IADD3.X R7, PT, PT, R216, UR9, RZ, P0, !PT ;  /* 0x00000009d8077c10 */ /* 0x000fe400087fe4ff */
[----:B------:R-:W-:Y:S02]  /*6210*/  ISETP.LT.OR P0, PT, R170, 0x20, P2 ;  /* 0x00000020aa00780c */ /* 0x000fe40001701670 */
[----:B----4-:R-:W-:-:S02]  /*6220*/  SHF.R.S32.HI R178, RZ, 0x5, R201 ;  /* 0x00000005ffb27819 */ /* 0x010fc400000114c9 */
[----:B------:R-:W-:Y:S02]  /*6230*/  IADD3 R12, P5, PT, R12, UR8, RZ ;  /* 0x000000080c0c7c10 */ /* 0x000fe4000ffbe0ff */
[----:B------:R-:W-:Y:S01]  /*6240*/  VIMNMX R178, PT, PT, R178, 0x1, !PT ;  /* 0x00000001b2b27848 */ /* 0x000fe20007fe0100 */
[----:B------:R-:W-:Y:S01]  /*6250*/  IMAD.SHL.U32 R201, R168, 0x20, RZ ;  /* 0x00000020a8c97824 */ /* 0x000fe200078e00ff */
[----:B------:R-:W-:Y:S01]  /*6260*/  IADD3 R8, P3, PT, R8, UR8, RZ ;  /* 0x0000000808087c10 */ /* 0x000fe2000ff7e0ff */
[----:B------:R-:W-:Y:S01]  /*6270*/  UMOV UR6, URZ ;  /* 0x000000ff00067c82 */ /* 0x000fe20008000000 */
[----:B------:R-:W-:Y:S01]  /*6280*/  IADD3.X R13, PT, PT, R5, UR9, RZ, P5, !PT ;  /* 0x00000009050d7c10 */ /* 0x000fe2000affe4ff */
[----:B------:R-:W-:Y:S01]  /*6290*/  VIADD R168, R178, 0xffffffff ;  /* 0xffffffffb2a87836 */ /* 0x000fe20000000000 */
[----:B------:R-:W-:Y:S02]  /*62a0*/  IADD3.X R9, PT, PT, R9, UR9, RZ, P3, !PT ;  /* 0x0000000909097c10 */ /* 0x000fe40009ffe4ff */
[----:B------:R-:W-:Y:S01]  /*62b0*/  IADD3.X R5, PT, PT, R218, UR9, RZ, P6, !PT ;  /* 0x00000009da057c10 */ /* 0x000fe2000b7fe4ff */
[----:B------:R-:W-:Y:S01]  /*62c0*/  IMAD.SHL.U32 R169, R169, 0x20, RZ ;  /* 0x00000020a9a97824 */ /* 0x000fe200078e00ff */
[----:B------:R-:W-:Y:S01]  /*62d0*/  ISETP.NE.U32.AND P3, PT, R168, RZ, PT ;  /* 0x000000ffa800720c */ /* 0x000fe20003f65070 */
[----:B-1----:R-:W-:-:S12]  /*62e0*/  @P0 BRA `(.L_x_6) ;  /* 0x0000000000680947 */ /* 0x002fd80003800000 */
[----:B------:R-:W-:Y:S02]  /*62f0*/  UIADD3 UR4, UPT, UPT, UR13, 0x8000, URZ ;  /* 0x000080000d047890 */ /* 0x000fe4000fffe0ff */
[----:B------:R-:W-:Y:S02]  /*6300*/  USHF.R.U32.HI UR10, URZ, 0x4, UR13 ;  /* 0x00000004ff0a7899 */ /* 0x000fe4000801160d */
[----:B------:R-:W-:Y:S02]  /*6310*/  USHF.R.U32.HI UR4, URZ, 0x4, UR4 ;  /* 0x00000004ff047899 */ /* 0x000fe40008011604 */
[----:B------:R-:W-:Y:S02]  /*6320*/  USGXT.U32 UR10, UR10, 0xe ;  /* 0x0000000e0a0a789a */ /* 0x000fe40008000000 */
[----:B------:R-:W-:Y:S01]  /*6330*/  USGXT.U32 UR8, UR4, 0xe ;  /* 0x0000000e0408789a */ /* 0x000fe20008000000 */
[----:B------:R-:W-:Y:S01]  /*6340*/  UMOV UR16, 0x80 ;  /* 0x0000008000107882 */ /* 0x000fe20000000000 */
[----:B------:R-:W-:Y:S01]  /*6350*/  UMOV UR17, 0x40004040 ;  /* 0x4000404000117882 */ /* 0x000fe20000000000 */
[----:B------:R-:W-:Y:S01]  /*6360*/  UMOV UR18, 0xfffffffe ;  /* 0xfffffffe00127882 */ /* 0x000fe20000000000 */
[----:B------:R-:W-:Y:S01]  /*6370*/  UMOV UR19, 0x7fffbfdf ;  /* 0x7fffbfdf00137882 */ /* 0x000fe20000000000 */
[----:B------:R-:W-:Y:S01]  /*6380*/  UMOV UR11, URZ ;  /* 0x000000ff000b7c82 */ /* 0x000fe20008000000 */
[----:B------:R-:W-:Y:S01]  /*6390*/  UMOV UR9, URZ ;  /* 0x000000ff00097c82 */ /* 0x000fe20008000000 */
[----:B------:R-:W-:-:S02]  /*63a0*/  UIADD3.64 UR18, UPT, UPT, UR10, -UR18, URZ ;  /* 0x800000120a127297 */ /* 0x000fc4000fffe0ff */
[----:B------:R-:W-:Y:S01]  /*63b0*/  UIADD3.64 UR16, UPT, UPT, UR8, UR16, URZ ;  /* 0x0000001008107297 */ /* 0x000fe2000fffe0ff */
[----:B------:R-:W-:Y:S01]  /*63c0*/  UMOV UR20, 0x0 ;  /* 0x0000000000147882 */ /* 0x000fe20000000000 */
[----:B------:R-:W-:Y:S01]  /*63d0*/  UMOV UR21, 0x4408490 ;  /* 0x0440849000157882 */ /* 0x000fe20000000000 */
[----:B------:R-:W-:Y:S01]  /*63e0*/  UMOV UR4, UR15 ;  /* 0x0000000f00047c82 */ /* 0x000fe20008000000 */
[----:B------:R-:W-:Y:S01]  /*63f0*/  UMOV UR5, URZ ;  /* 0x000000ff00057c82 */ /* 0x000fe20008000000 */
[----:B------:R-:W-:Y:S01]  /*6400*/  UMOV UR11, 0x80004020 ;  /* 0x80004020000b7882 */ /* 0x000fe20000000000 */
[----:B------:R-:W-:Y:S01]  /*6410*/  UMOV UR9, 0x40004040 ;  /* 0x4000404000097882 */ /* 0x000fe20000000000 */
[----:B------:R-:W-:Y:S01]  /*6420*/  UMOV UR22, 0x0 ;  /* 0x0000000000167882 */ /* 0x000fe20000000000 */
[----:B------:R-:W-:Y:S01]  /*6430*/  UMOV UR23, 0x4408490 ;  /* 0x0440849000177882 */ /* 0x000fe20000000000 */
[----:B------:R-:W-:Y:S01]  /*6440*/  UMOV UR4, UR4 ;  /* 0x0000000400047c82 */ /* 0x000fe20008000000 */
[----:B------:R0:W-:Y:S01]  /*6450*/  UTCHMMA gdesc[UR8], gdesc[UR10], tmem[UR12], tmem[UR20], idesc[UR21], !UPT ;  /* 0x00ff140a080075ea */ /* 0x0001e2000f80000c */
[----:B------:R0:W-:Y:S01]  /*6460*/  UTCHMMA gdesc[UR16], gdesc[UR18], tmem[UR12], tmem[UR22], idesc[UR23], UPT ;  /* 0x00ff1612100075ea */ /* 0x0001e2000b80000c */
[----:B------:R0:W-:Y:S01]  /*6470*/  UTCBAR [UR4], URZ ;  /* 0x000000ff040073e9 */ /* 0x0001e200080000ff */
[----:B------:R-:W-:Y:S01]  /*6480*/  NOP ;  /* 0x0000000000007918 */ /* 0x000fe20000000000 */
.L_x_6:
[----:B------:R-:W-:Y:S05]  /*6490*/  @!P3 BRA `(.L_x_7) ;  /* 0x00000018001cb947 */ /* 0x000fea0003800000 */
[----:B0-----:R-:W-:Y:S01]  /*64a0*/  UIADD3 UR4, UPT, UPT, UR13, 0x9000, URZ ;  /* 0x000090000d047890 */ /* 0x001fe2000fffe0ff */
[----:B------:R-:W-:Y:S01]  /*64b0*/  VIADD R24, R24, 0xffffffe0 ;  /* 0xffffffe018187836 */ /* 0x000fe20000000000 */
        /* <DEDUP_REMOVED lines=11> */
[----:B------:R-:W-:-:S02]  /*6570*/  UIADD3.64 UR16, UPT, UPT, UR8, UR16, URZ ;  /* 0x0000001008107297 */ /* 0x000fc4000fffe0ff */
[----:B------:R-:W-:Y:S01]  /*6580*/  UIADD3.64 UR18, UPT, UPT, UR10, -UR18, URZ ;  /* 0x800000120a127297 */ /* 0x000fe2000fffe0ff */
[----:B------:R-:W-:Y:S01]  /*6590*/  UMOV UR5, 0x1 ;  /* 0x0000000100057882 */ /* 0x000fe20000000000 */
[----:B------:R-:W-:-:S10]  /*65a0*/  UMOV UR4, URZ ;  /* 0x000000ff00047c82 */ /* 0x000fd40008000000 */
.L_x_10:
[----:B------:R-:W-:Y:S01]  /*65b0*/  USHF.L.U32 UR6, UR6, 0x1f, URZ ;  /* 0x0000001f06067899 */ /* 0x000fe200080006ff */
[----:B------:R-:W-:-:S04]  /*65c0*/  IMAD.WIDE R40, R169, 0x2, R40 ;  /* 0x00000002a9287825 */ /* 0x000fc800078e0228 */
[----:B------:R-:W-:-:S04]  /*65d0*/  IMAD.WIDE R36, R169, 0x2, R36 ;  /* 0x00000002a9247825 */ /* 0x000fc800078e0224 */
[----:B0-----:R-:W-:-:S04]  /*65e0*/  IMAD.U32 R178, RZ, RZ, UR6 ;  /* 0x00000006ffb27e24 */ /* 0x001fc8000f8e00ff */
[----:B------:R-:W0:Y:S02]  /*65f0*/  SYNCS.PHASECHK.TRANS64.TRYWAIT P0, [UR15], R178 ;  /* 0x000000b2ff0075a7 */ /* 0x000e24000800110f */
[----:B0-----:R-:W-:Y:S05]  /*6600*/  @!P0 BRA `(.L_x_8) ;  /* 0x0000005c00648947 */ /* 0x001fea0003800000 */
.L_x_16:
[-C--:B------:R-:W-:Y:S01]  /*6610*/  ISETP.GE.AND P6, PT, R3, R24.reuse, PT ;  /* 0x000000180300720c */ /* 0x080fe20003fc6270 */
[----:B------:R-:W-:Y:S01]  /*6620*/  IMAD.WIDE R26, R201, 0x2, R26 ;  /* 0x00000002c91a7825 */ /* 0x000fe200078e021a */
[----:B------:R-:W-:Y:S02]  /*6630*/  PRMT R203, RZ, 0x7610, R203 ;  /* 0x00007610ffcb7816 */ /* 0x000fe400000000cb */
[-C--:B------:R-:W-:Y:S01]  /*6640*/  ISETP.GE.AND P0, PT, R195, R24.reuse, PT ;  /* 0x00000018c300720c */ /* 0x080fe20003f06270 */
[----:B------:R-:W-:Y:S01]  /*6650*/  IMAD.WIDE R12, R201, 0x2, R12 ;  /* 0x00000002c90c7825 */ /* 0x000fe200078e020c */
[-C--:B------:R-:W-:Y:S02]  /*6660*/  ISETP.GE.AND P3, PT, R197, R24.reuse, PT ;  /* 0x00000018c500720c */ /* 0x080fe40003f66270 */
[-C--:B------:R-:W-:Y:S01]  /*6670*/  ISETP.GE.AND P4, PT, R199, R24.reuse, PT ;  /* 0x00000018c700720c */ /* 0x080fe20003f86270 */
[----:B------:R-:W-:Y:S01]  /*6680*/  IMAD.WIDE R14, R201, 0x2, R14 ;  /* 0x00000002c90e7825 */ /* 0x000fe200078e020e */
[----:B------:R-:W-:-:S02]  /*6690*/  ISETP.GE.AND P5, PT, R171, R24, PT ;  /* 0x00000018ab00720c */ /* 0x000fc40003fa6270 */
[----:B------:R-:W-:Y:S01]  /*66a0*/  PRMT R205, RZ, 0x7610, R205 ;  /* 0x00007610ffcd7816 */ /* 0x000fe200000000cd */
[----:B------:R-:W2:Y:S01]  /*66b0*/  @!P6 LDG.E.U16 R203, desc[UR26][R26.64] ;  /* 0x0000001a1acbe981 */ /* 0x000ea2000c1e1500 */
[-C--:B------:R-:W-:Y:S01]  /*66c0*/  ISETP.GE.AND P6, PT, R179, R24.reuse, PT ;  /* 0x00000018b300720c */ /* 0x080fe20003fc6270 */
[C---:B------:R-:W-:Y:S01]  /*66d0*/  IMAD.WIDE R162, R201.reuse, 0x2, R162 ;  /* 0x00000002c9a27825 */ /* 0x040fe200078e02a2 */
[----:B------:R-:W-:Y:S02]  /*66e0*/  PRMT R178, RZ, 0x7610, R178 ;  /* 0x00007610ffb27816 */ /* 0x000fe400000000b2 */
[----:B------:R-:W-:Y:S01]  /*66f0*/  PRMT R180, RZ, 0x7610, R180 ;  /* 0x00007610ffb47816 */ /* 0x000fe200000000b4 */
[C---:B------:R-:W-:Y:S01]  /*6700*/  IMAD.WIDE R160, R201.reuse, 0x2, R160 ;  /* 0x00000002c9a07825 */ /* 0x040fe200078e02a0 */
[----:B------:R-:W-:Y:S02]  /*6710*/  PRMT R207, RZ, 0x7610, R207 ;  /* 0x00007610ffcf7816 */ /* 0x000fe400000000cf */
[----:B------:R-:W-:Y:S01]  /*6720*/  PRMT R209, RZ, 0x7610, R209 ;  /* 0x00007610ffd17816 */ /* 0x000fe200000000d1 */
[----:B------:R-:W-:Y:S01]  /*6730*/  IMAD.WIDE R158, R201, 0x2, R158 ;  /* 0x00000002c99e7825 */ /* 0x000fe200078e029e */
[----:B------:R-:W3:Y:S01]  /*6740*/  @!P3 LDG.E.U16 R178, desc[UR26][R160.64] ;  /* 0x0000001aa0b2b981 */ /* 0x000ee2000c1e1500 */
[----:B------:R-:W-:-:S02]  /*6750*/  ISETP.GE.AND P3, PT, R173, R24, PT ;  /* 0x00000018ad00720c */ /* 0x000fc40003f66270 */
[----:B------:R-:W-:Y:S01]  /*6760*/  IMAD.WIDE R20, R201, 0x2, R20 ;  /* 0x00000002c9147825 */ /* 0x000fe200078e0214 */
[----:B------:R-:W4:Y:S01]  /*6770*/  @!P0 LDG.E.U16 R205, desc[UR26][R158.64] ;  /* 0x0000001a9ecd8981 */ /* 0x000f22000c1e1500 */
[-C--:B------:R-:W-:Y:S02]  /*6780*/  ISETP.GE.AND P0, PT, R183, R24.reuse, PT ;  /* 0x00000018b700720c */ /* 0x080fe40003f06270 */
[----:B------:R-:W-:Y:S01]  /*6790*/  IMAD.WIDE R4, R201, 0x2, R4 ;  /* 0x00000002c9047825 */ /* 0x000fe200078e0204 */
[----:B------:R-:W5:Y:S01]  /*67a0*/  @!P4 LDG.E.U16 R180, desc[UR26][R162.64] ;  /* 0x0000001aa2b4c981 */ /* 0x000f62000c1e1500 */
[-C--:B------:R-:W-:Y:S02]  /*67b0*/  ISETP.GE.AND P4, PT, R181, R24.reuse, PT ;  /* 0x00000018b500720c */ /* 0x080fe40003f86270 */
[----:B------:R-:W-:Y:S01]  /*67c0*/  IMAD.WIDE R6, R201, 0x2, R6 ;  /* 0x00000002c9067825 */ /* 0x000fe200078e0206 */
[----:B------:R-:W3:Y:S01]  /*67d0*/  @!P5 LDG.E.U16 R207, desc[UR26][R14.64] ;  /* 0x0000001a0ecfd981 */ /* 0x000ee2000c1e1500 */
[----:B------:R-:W-:-:S02]  /*67e0*/  ISETP.GE.AND P5, PT, R189, R24, PT ;  /* 0x00000018bd00720c */ /* 0x000fc40003fa6270 */
[----:B------:R-:W-:Y:S01]  /*67f0*/  IMAD.WIDE R8, R201, 0x2, R8 ;  /* 0x00000002c9087825 */ /* 0x000fe200078e0208 */
[----:B------:R-:W4:Y:S01]  /*6800*/  @!P6 LDG.E.U16 R209, desc[UR26][R12.64] ;  /* 0x0000001a0cd1e981 */ /* 0x000f22000c1e1500 */
[-C--:B------:R-:W-:Y:S02]  /*6810*/  ISETP.GE.AND P6, PT, R175, R24.reuse, PT ;  /* 0x00000018af00720c */ /* 0x080fe40003fc6270 */
[----:B------:R-:W-:Y:S01]  /*6820*/  PRMT R182, RZ, 0x7610, R182 ;  /* 0x00007610ffb67816 */ /* 0x000fe200000000b6 */
[C---:B------:R-:W-:Y:S01]  /*6830*/  IMAD.WIDE R10, R201.reuse, 0x2, R10 ;  /* 0x00000002c90a7825 */ /* 0x040fe200078e020a */
[----:B------:R-:W-:Y:S02]  /*6840*/  PRMT R211, RZ, 0x7610, R211 ;  /* 0x00007610ffd37816 */ /* 0x000fe400000000d3 */
[----:B------:R-:W-:Y:S01]  /*6850*/  PRMT R213, RZ, 0x7610, R213 ;  /* 0x00007610ffd57816 */ /* 0x000fe200000000d5 */
[C---:B------:R-:W-:Y:S01]  /*6860*/  IMAD.WIDE R166, R201.reuse, 0x2, R166 ;  /* 0x00000002c9a67825 */ /* 0x040fe200078e02a6 */
[----:B------:R-:W-:Y:S01]  /*6870*/  PRMT R186, RZ, 0x7610, R186 ;  /* 0x00007610ffba7816 */ /* 0x000fe200000000ba */
[----:B------:R-:W4:Y:S01]  /*6880*/  @!P0 LDG.E.U16 R182, desc[UR26][R10.64] ;  /* 0x0000001a0ab68981 */ /* 0x000f22000c1e1500 */
[----:B------:R-:W-:Y:S01]  /*6890*/  PRMT R215, RZ, 0x7610, R215 ;  /* 0x00007610ffd77816 */ /* 0x000fe200000000d7 */
[----:B------:R-:W-:Y:S01]  /*68a0*/  IMAD.WIDE R16, R201, 0x2, R16 ;  /* 0x00000002c9107825 */ /* 0x000fe200078e0210 */
[-C--:B------:R-:W-:Y:S01]  /*68b0*/  ISETP.GE.AND P0, PT, R177, R24.reuse, PT ;  /* 0x00000018b100720c */ /* 0x080fe20003f06270 */
[----:B------:R-:W4:Y:S01]  /*68c0*/  @!P3 LDG.E.U16 R211, desc[UR26][R8.64] ;  /* 0x0000001a08d3b981 */ /* 0x000f22000c1e1500 */
[----:B------:R-:W-:Y:S01]  /*68d0*/  ISETP.GE.AND P3, PT, R185, R24, PT ;  /* 0x00000018b900720c */ /* 0x000fe20003f66270 */
[----:B------:R-:W-:-:S02]  /*68e0*/  IMAD.WIDE R18, R201, 0x2, R18 ;  /* 0x00000002c9127825 */ /* 0x000fc400078e0212 */
[----:B------:R-:W5:Y:S01]  /*68f0*/  @!P4 LDG.E.U16 R213, desc[UR26][R6.64] ;  /* 0x0000001a06d5c981 */ /* 0x000f62000c1e1500 */
[-C--:B------:R-:W-:Y:S01]  /*6900*/  ISETP.GE.AND P4, PT, R193, R24.reuse, PT ;  /* 0x00000018c100720c */ /* 0x080fe20003f86270 */
[----:B------:R-:W-:Y:S02]  /*6910*/  IMAD.WIDE R22, R201, 0x2, R22 ;  /* 0x00000002c9167825 */ /* 0x000fe400078e0216 */
[----:B------:R-:W5:Y:S01]  /*6920*/  @!P5 LDG.E.U16 R186, desc[UR26][R4.64] ;  /* 0x0000001a04bad981 */ /* 0x000f62000c1e1500 */
[-C--:B------:R-:W-:Y:S01]  /*6930*/  ISETP.GE.AND P5, PT, R191, R24.reuse, PT ;  /* 0x00000018bf00720c */ /* 0x080fe20003fa6270 */
[----:B------:R-:W-:Y:S02]  /*6940*/  IMAD.WIDE R164, R201, 0x2, R164 ;  /* 0x00000002c9a47825 */ /* 0x000fe400078e02a4 */
[----:B------:R-:W5:Y:S01]  /*6950*/  @!P6 LDG.E.U16 R215, desc[UR26][R20.64] ;  /* 0x0000001a14d7e981 */ /* 0x000f62000c1e1500 */
[----:B------:R-:W-:Y:S01]  /*6960*/  ISETP.GE.AND P6, PT, R187, R24, PT ;  /* 0x00000018bb00720c */ /* 0x000fe20003fc6270 */
[----:B------:R-:W-:Y:S01]  /*6970*/  IMAD.WIDE R28, R169, 0x2, R28 ;  /* 0x00000002a91c7825 */ /* 0x000fe200078e021c */
[----:B------:R-:W-:-:S02]  /*6980*/  PRMT R217, RZ, 0x7610, R217 ;  /* 0x00007610ffd97816 */ /* 0x000fc400000000d9 */
[----:B------:R-:W-:Y:S01]  /*6990*/  PRMT R184, RZ, 0x7610, R184 ;  /* 0x00007610ffb87816 */ /* 0x000fe200000000b8 */
[----:B------:R-:W-:Y:S01]  /*69a0*/  IMAD.WIDE R32, R169, 0x2, R32 ;  /* 0x00000002a9207825 */ /* 0x000fe200078e0220 */
[----:B------:R-:W-:Y:S02]  /*69b0*/  PRMT R188, RZ, 0x7610, R188 ;  /* 0x00007610ffbc7816 */ /* 0x000fe400000000bc */
[----:B------:R-:W-:Y:S01]  /*69c0*/  PRMT R190, RZ, 0x7610, R190 ;  /* 0x00007610ffbe7816 */ /* 0x000fe200000000be */
[----:B------:R-:W5:Y:S01]  /*69d0*/  @!P0 LDG.E.U16 R217, desc[UR26][R18.64] ;  /* 0x0000001a12d98981 */ /* 0x000f62000c1e1500 */
[----:B------:R-:W-:-:S03]  /*69e0*/  PRMT R192, RZ, 0x7610, R192 ;  /* 0x00007610ffc07816 */ /* 0x000fc600000000c0 */
[----:B------:R-:W5:Y:S04]  /*69f0*/  @!P3 LDG.E.U16 R184, desc[UR26][R164.64] ;  /* 0x0000001aa4b8b981 */ /* 0x000f68000c1e1500 */
[----:B------:R-:W5:Y:S04]  /*6a00*/  @!P5 LDG.E.U16 R190, desc[UR26][R16.64] ;  /* 0x0000001a10bed981 */ /* 0x000f68000c1e1500 */
[----:B------:R-:W5:Y:S04]  /*6a10*/  @!P4 LDG.E.U16 R188, desc[UR26][R22.64] ;  /* 0x0000001a16bcc981 */ /* 0x000f68000c1e1500 */
[----:B------:R-:W5:Y:S01]  /*6a20*/  @!P6 LDG.E.U16 R192, desc[UR26][R166.64] ;  /* 0x0000001aa6c0e981 */ /* 0x000f62000c1e1500 */
[----:B------:R-:W-:Y:S01]  /*6a30*/  BAR.SYNC.DEFER_BLOCKING 0x0 ;  /* 0x0000000000007b1d */ /* 0x000fe20000010000 */
[----:B------:R-:W-:-:S02]  /*6a40*/  ISETP.GE.AND P0, PT, R172, R24, PT ;  /* 0x00000018ac00720c */ /* 0x000fc40003f06270 */
[----:B------:R-:W-:Y:S02]  /*6a50*/  PRMT R219, RZ, 0x7610, R219 ;  /* 0x00007610ffdb7816 */ /* 0x000fe400000000db */
[----:B------:R-:W-:Y:S02]  /*6a60*/  PRMT R223, RZ, 0x7610, R223 ;  /* 0x00007610ffdf7816 */ /* 0x000fe400000000df */
[----:B------:R-:W-:Y:S02]  /*6a70*/  PRMT R221, RZ, 0x7610, R221 ;  /* 0x00007610ffdd7816 */ /* 0x000fe400000000dd */
[----:B------:R-:W-:-:S05]  /*6a80*/  PRMT R225, RZ, 0x7610, R225 ;  /* 0x00007610ffe17816 */ /* 0x000fca00000000e1 */
[----:B------:R-:W5:Y:S04]  /*6a90*/  @!P0 LDG.E.U16 R219, desc[UR26][R28.64] ;  /* 0x0000001a1cdb8981 */ /* 0x000f68000c1e1500 */
[----:B------:R-:W5:Y:S04]  /*6aa0*/  @!P0 LDG.E.U16 R223, desc[UR26][R36.64] ;  /* 0x0000001a24df8981 */ /* 0x000f68000c1e1500 */
[----:B------:R-:W5:Y:S04]  /*6ab0*/  @!P0 LDG.E.U16 R221, desc[UR26][R32.64] ;  /* 0x0000001a20dd8981 */ /* 0x000f68000c1e1500 */
[----:B------:R-:W5:Y:S01]  /*6ac0*/  @!P0 LDG.E.U16 R225, desc[UR26][R40.64] ;  /* 0x0000001a28e18981 */ /* 0x000f62000c1e1500 */
[----:B------:R-:W-:Y:S01]  /*6ad0*/  PRMT R227, RZ, 0x7610, R227 ;  /* 0x00007610ffe37816 */ /* 0x000fe200000000e3 */
[----:B------:R-:W-:Y:S01]  /*6ae0*/  IMAD.WIDE R154, R169, 0x2, R154 ;  /* 0x00000002a99a7825 */ /* 0x000fe200078e029a */
[----:B------:R-:W-:-:S02]  /*6af0*/  PRMT R231, RZ, 0x7610, R231 ;  /* 0x00007610ffe77816 */ /* 0x000fc400000000e7 */
[----:B------:R-:W-:Y:S01]  /*6b00*/  PRMT R235, RZ, 0x7610, R235 ;  /* 0x00007610ffeb7816 */ /* 0x000fe200000000eb */
[C---:B------:R-:W-:Y:S01]  /*6b10*/  IMAD.WIDE R150, R169.reuse, 0x2, R150 ;  /* 0x00000002a9967825 */ /* 0x040fe200078e0296 */
[----:B------:R-:W-:Y:S02]  /*6b20*/  PRMT R239, RZ, 0x7610, R239 ;  /* 0x00007610ffef7816 */ /* 0x000fe400000000ef */
[----:B------:R-:W-:Y:S01]  /*6b30*/  PRMT R243, RZ, 0x7610, R243 ;  /* 0x00007610fff37816 */ /* 0x000fe200000000f3 */
[C---:B------:R-:W-:Y:S01]  /*6b40*/  IMAD.WIDE R146, R169.reuse, 0x2, R146 ;  /* 0x00000002a9927825 */ /* 0x040fe200078e0292 */
[----:B------:R-:W-:Y:S02]  /*6b50*/  PRMT R247, RZ, 0x7610, R247 ;  /* 0x00007610fff77816 */ /* 0x000fe400000000f7 */
        /* <DEDUP_REMOVED lines=17> */
[----:B------:R-:W-:Y:S01]  /*6c70*/  PRMT R236, RZ, 0x7610, R236 ;  /* 0x00007610ffec7816 */ /* 0x000fe200000000ec */
[----:B------:R-:W5:Y:S01]  /*6c80*/  @!P0 LDG.E.U16 R216, desc[UR26][R124.64] ;  /* 0x0000001a7cd88981 */ /* 0x000f62000c1e1500 */
        /* <DEDUP_REMOVED lines=43> */
[----:B------:R-:W5:Y:S02]  /*6f40*/  @!P0 LDG.E.U16 R247, desc[UR26][R80.64] ;  /* 0x0000001a50f78981 */ /* 0x000f64000c1e1500 */
[----:B------:R-:W-:-:S02]  /*6f50*/  IMAD.WIDE R72, R169, 0x2, R72 ;  /* 0x00000002a9487825 */ /* 0x000fc400078e0248 */
[----:B------:R-:W5:Y:S02]  /*6f60*/  @!P0 LDG.E.U16 R243, desc[UR26][R76.64] ;  /* 0x0000001a4cf38981 */ /* 0x000f64000c1e1500 */
[C---:B------:R-:W-:Y:S02]  /*6f70*/  IMAD.WIDE R68, R169.reuse, 0x2, R68 ;  /* 0x00000002a9447825 */ /* 0x040fe400078e0244 */
[----:B------:R-:W5:Y:S02]  /*6f80*/  @!P0 LDG.E.U16 R239, desc[UR26][R72.64] ;  /* 0x0000001a48ef8981 */ /* 0x000f64000c1e1500 */
[C---:B------:R-:W-:Y:S02]  /*6f90*/  IMAD.WIDE R64, R169.reuse, 0x2, R64 ;  /* 0x00000002a9407825 */ /* 0x040fe400078e0240 */
        /* <DEDUP_REMOVED lines=11> */
[----:B------:R-:W-:-:S04]  /*7050*/  IMAD.WIDE R152, R169, 0x2, R152 ;  /* 0x00000002a9987825 */ /* 0x000fc800078e0298 */
[C---:B------:R-:W-:Y:S01]  /*7060*/  IMAD.WIDE R148, R169.reuse, 0x2, R148 ;  /* 0x00000002a9947825 */ /* 0x040fe200078e0294 */
[----:B------:R-:W5:Y:S03]  /*7070*/  @!P0 LDG.E.U16 R242, desc[UR26][R152.64] ;  /* 0x0000001a98f28981 */ /* 0x000f66000c1e1500 */
        /* <DEDUP_REMOVED lines=24> */
[----:B------:R-:W-:-:S04]  /*7200*/  IMAD.WIDE R94, R169, 0x2, R94 ;  /* 0x00000002a95e7825 */ /* 0x000fc800078e025e */
[C---:B------:R-:W-:Y:S01]  /*7210*/  IMAD.WIDE R90, R169.reuse, 0x2, R90 ;  /* 0x00000002a95a7825 */ /* 0x040fe200078e025a */
[----:B--2---:R0:W-:Y:S03]  /*7220*/  STS.U16 [R174+UR13+0x9000], R203 ;  /* 0x009000cbae007988 */ /* 0x0041e6000800040d */
[----:B------:R-:W-:-:S04]  /*7230*/  IMAD.WIDE R86, R169, 0x2, R86 ;  /* 0x00000002a9567825 */ /* 0x000fc800078e0256 */
[----:B------:R-:W-:-:S04]  /*7240*/  IMAD.WIDE R82, R169, 0x2, R82 ;  /* 0x00000002a9527825 */ /* 0x000fc800078e0252 */
[C---:B------:R-:W-:Y:S01]  /*7250*/  IMAD.WIDE R78, R169.reuse, 0x2, R78 ;  /* 0x00000002a94e7825 */ /* 0x040fe200078e024e */
[----:B0-----:R-:W-:Y:S01]  /*7260*/  PRMT R203, RZ, 0x7610, R203 ;  /* 0x00007610ffcb7816 */ /* 0x001fe200000000cb */
[----:B------:R-:W2:Y:S02]  /*7270*/  @!P0 LDG.E.U16 R249, desc[UR26][R82.64] ;  /* 0x0000001a52f98981 */ /* 0x000ea4000c1e1500 */
[C---:B------:R-:W-:Y:S02]  /*7280*/  IMAD.WIDE R74, R169.reuse, 0x2, R74 ;  /* 0x00000002a94a7825 */ /* 0x040fe400078e024a */
[----:B------:R-:W2:Y:S02]  /*7290*/  @!P0 LDG.E.U16 R245, desc[UR26][R78.64] ;  /* 0x0000001a4ef58981 */ /* 0x000ea4000c1e1500 */
[C---:B------:R-:W-:Y:S02]  /*72a0*/  IMAD.WIDE R70, R169.reuse, 0x2, R70 ;  /* 0x00000002a9467825 */ /* 0x040fe400078e0246 */
[----:B------:R-:W2:Y:S04]  /*72b0*/  @!P0 LDG.E.U16 R241, desc[UR26][R74.64] ;  /* 0x0000001a4af18981 */ /* 0x000ea8000c1e1500 */
[----:B---3--:R0:W-:Y:S01]  /*72c0*/  STS.U16 [R174+UR13+0x9400], R207 ;  /* 0x009400cfae007988 */ /* 0x0081e2000800040d */
[----:B------:R-:W-:-:S03]  /*72d0*/  IMAD.WIDE R66, R169, 0x2, R66 ;  /* 0x00000002a9427825 */ /* 0x000fc600078e0242 */
[----:B------:R-:W3:Y:S01]  /*72e0*/  @!P0 LDG.E.U16 R237, desc[UR26][R70.64] ;  /* 0x0000001a46ed8981 */ /* 0x000ee2000c1e1500 */
[----:B------:R-:W-:-:S03]  /*72f0*/  IMAD.WIDE R62, R169, 0x2, R62 ;  /* 0x00000002a93e7825 */ /* 0x000fc600078e023e */
[----:B------:R-:W2:Y:S01]  /*7300*/  @!P0 LDG.E.U16 R233, desc[UR26][R66.64] ;  /* 0x0000001a42e98981 */ /* 0x000ea2000c1e1500 */
[C---:B------:R-:W-:Y:S01]  /*7310*/  IMAD.WIDE R58, R169.reuse, 0x2, R58 ;  /* 0x00000002a93a7825 */ /* 0x040fe200078e023a */
[----:B0-----:R-:W-:Y:S02]  /*7320*/  PRMT R207, RZ, 0x7610, R207 ;  /* 0x00007610ffcf7816 */ /* 0x001fe400000000cf */
[----:B------:R-:W2:Y:S04]  /*7330*/  @!P0 LDG.E.U16 R229, desc[UR26][R62.64] ;  /* 0x0000001a3ee58981 */ /* 0x000ea8000c1e1500 */
[----:B----4-:R0:W-:Y:S01]  /*7340*/  STS.U16 [R174+UR13+0x9800], R211 ;  /* 0x009800d3ae007988 */ /* 0x0101e2000800040d */
[----:B------:R-:W-:-:S04]  /*7350*/  IMAD.WIDE R54, R169, 0x2, R54 ;  /* 0x00000002a9367825 */ /* 0x000fc800078e0236 */
[----:B------:R-:W-:Y:S01]  /*7360*/  IMAD.WIDE R50, R169, 0x2, R50 ;  /* 0x00000002a9327825 */ /* 0x000fe200078e0232 */
[----:B-----5:R1:W-:Y:S04]  /*7370*/  STS.U16 [R174+UR13+0x9c00], R215 ;  /* 0x009c00d7ae007988 */ /* 0x0203e8000800040d */
[----:B------:R4:W-:Y:S04]  /*7380*/  STS.U16 [R176+UR13+0x9100], R205 ;  /* 0x009100cdb0007988 */ /* 0x0009e8000800040d */
[----:B------:R5:W-:Y:S04]  /*7390*/  STS.U16 [R176+UR13+0x9500], R209 ;  /* 0x009500d1b0007988 */ /* 0x000be8000800040d */
[----:B------:R4:W-:Y:S04]  /*73a0*/  STS.U16 [R176+UR13+0x9900], R213 ;  /* 0x009900d5b0007988 */ /* 0x0009e8000800040d */
[----:B------:R4:W-:Y:S01]  /*73b0*/  STS.U16 [R176+UR13+0x9d00], R217 ;  /* 0x009d00d9b0007988 */ /* 0x0009e2000800040d */
[----:B0-----:R-:W-:-:S03]  /*73c0*/  PRMT R211, RZ, 0x7610, R211 ;  /* 0x00007610ffd37816 */ /* 0x001fc600000000d3 */
[----:B------:R-:W-:Y:S01]  /*73d0*/  STS.U16 [R133+UR13+0x9200], R178 ;  /* 0x009200b285007988 */ /* 0x000fe2000800040d */
[----:B-1----:R-:W-:-:S03]  /*73e0*/  PRMT R215, RZ, 0x7610, R215 ;  /* 0x00007610ffd77816 */ /* 0x002fc600000000d7 */
[----:B------:R-:W-:Y:S04]  /*73f0*/  STS.U16 [R133+UR13+0x9600], R182 ;  /* 0x009600b685007988 */ /* 0x000fe8000800040d */
[----:B------:R-:W-:Y:S04]  /*7400*/  STS.U16 [R133+UR13+0x9a00], R186 ;  /* 0x009a00ba85007988 */ /* 0x000fe8000800040d */
[----:B------:R-:W-:Y:S01]  /*7410*/  STS.U16 [R133+UR13+0x9e00], R190 ;  /* 0x009e00be85007988 */ /* 0x000fe2000800040d */
[----:B----4-:R-:W-:-:S03]  /*7420*/  PRMT R205, RZ, 0x7610, R205 ;  /* 0x00007610ffcd7816 */ /* 0x010fc600000000cd */
[----:B------:R0:W-:Y:S01]  /*7430*/  STS.U16 [R25+UR13+0x9300], R180 ;  /* 0x009300b419007988 */ /* 0x0001e2000800040d */
[----:B-----5:R-:W-:-:S03]  /*7440*/  PRMT R209, RZ, 0x7610, R209 ;  /* 0x00007610ffd17816 */ /* 0x020fc600000000d1 */
[----:B------:R1:W-:Y:S01]  /*7450*/  STS.U16 [R25+UR13+0x9700], R184 ;  /* 0x009700b819007988 */ /* 0x0003e2000800040d */
[----:B------:R-:W-:-:S03]  /*7460*/  PRMT R213, RZ, 0x7610, R213 ;  /* 0x00007610ffd57816 */ /* 0x000fc600000000d5 */
[----:B------:R4:W-:Y:S01]  /*7470*/  STS.U16 [R25+UR13+0x9b00], R188 ;  /* 0x009b00bc19007988 */ /* 0x0009e2000800040d */
[----:B------:R-:W-:-:S03]  /*7480*/  PRMT R217, RZ, 0x7610, R217 ;  /* 0x00007610ffd97816 */ /* 0x000fc600000000d9 */
[----:B------:R5:W-:Y:S01]  /*7490*/  STS.U16 [R25+UR13+0x9f00], R192 ;  /* 0x009f00c019007988 */ /* 0x000be2000800040d */
[----:B0-----:R-:W-:Y:S02]  /*74a0*/  PRMT R180, RZ, 0x7610, R180 ;  /* 0x00007610ffb47816 */ /* 0x001fe400000000b4 */
[----:B-1----:R-:W-:Y:S01]  /*74b0*/  PRMT R184, RZ, 0x7610, R184 ;  /* 0x00007610ffb87816 */ /* 0x002fe200000000b8 */
[----:B------:R-:W-:Y:S01]  /*74c0*/  IMAD.WIDE R46, R169, 0x2, R46 ;  /* 0x00000002a92e7825 */ /* 0x000fe200078e022e */
[----:B------:R-:W-:Y:S01]  /*74d0*/  PRMT R178, RZ, 0x7610, R178 ;  /* 0x00007610ffb27816 */ /* 0x000fe200000000b2 */
[----:B------:R0:W-:Y:S01]  /*74e0*/  STS.U16 [R174+UR13+0x4000], R219 ;  /* 0x004000dbae007988 */ /* 0x0001e2000800040d */
[----:B----4-:R-:W-:-:S03]  /*74f0*/  PRMT R188, RZ, 0x7610, R188 ;  /* 0x00007610ffbc7816 */ /* 0x010fc600000000bc */
[----:B------:R1:W-:Y:S01]  /*7500*/  STS.U16 [R174+UR13+0x4400], R223 ;  /* 0x004400dfae007988 */ /* 0x0003e2000800040d */
[----:B-----5:R-:W-:Y:S01]  /*7510*/  PRMT R192, RZ, 0x7610, R192 ;  /* 0x00007610ffc07816 */ /* 0x020fe200000000c0 */
[C---:B------:R-:W-:Y:S01]  /*7520*/  IMAD.WIDE R42, R169.reuse, 0x2, R42 ;  /* 0x00000002a92a7825 */ /* 0x040fe200078e022a */
[----:B------:R-:W-:Y:S01]  /*7530*/  PRMT R182, RZ, 0x7610, R182 ;  /* 0x00007610ffb67816 */ /* 0x000fe200000000b6 */
[----:B------:R4:W-:Y:S01]  /*7540*/  STS.U16 [R174+UR13+0x4200], R221 ;  /* 0x004200ddae007988 */ /* 0x0009e2000800040d */
[----:B------:R-:W-:Y:S02]  /*7550*/  PRMT R186, RZ, 0x7610, R186 ;  /* 0x00007610ffba7816 */ /* 0x000fe400000000ba */
[----:B0-----:R-:W-:Y:S01]  /*7560*/  PRMT R219, RZ, 0x7610, R219 ;  /* 0x00007610ffdb7816 */ /* 0x001fe200000000db */
[----:B------:R0:W-:Y:S01]  /*7570*/  STS.U16 [R174+UR13+0x4600], R225 ;  /* 0x004600e1ae007988 */ /* 0x0001e2000800040d */
[----:B------:R-:W-:Y:S02]  /*7580*/  PRMT R190, RZ, 0x7610, R190 ;  /* 0x00007610ffbe7816 */ /* 0x000fe400000000be */
[----:B-1----:R-:W-:Y:S01]  /*7590*/  PRMT R223, RZ, 0x7610, R223 ;  /* 0x00007610ffdf7816 */ /* 0x002fe200000000df */
[----:B------:R-:W-:Y:S01]  /*75a0*/  IMAD.WIDE R38, R169, 0x2, R38 ;  /* 0x00000002a9267825 */ /* 0x000fe200078e0226 */
[----:B------:R-:W5:Y:S01]  /*75b0*/  @!P0 LDG.E.U16 R211, desc[UR26][R44.64] ;  /* 0x0000001a2cd38981 */ /* 0x000f62000c1e1500 */
[----:B----4-:R-:W-:-:S02]  /*75c0*/  PRMT R221, RZ, 0x7610, R221 ;  /* 0x00007610ffdd7816 */ /* 0x010fc400000000dd */
[C---:B------:R-:W-:Y:S01]  /*75d0*/  IMAD.WIDE R34, R169.reuse, 0x2, R34 ;  /* 0x00000002a9227825 */ /* 0x040fe200078e0222 */
[----:B------:R-:W4:Y:S01]  /*75e0*/  @!P0 LDG.E.U16 R215, desc[UR26][R48.64] ;  /* 0x0000001a30d78981 */ /* 0x000f22000c1e1500 */
[----:B0-----:R-:W-:Y:S02]  /*75f0*/  PRMT R225, RZ, 0x7610, R225 ;  /* 0x00007610ffe17816 */ /* 0x001fe400000000e1 */
[C---:B------:R-:W-:Y:S01]  /*7600*/  IMAD.WIDE R30, R169.reuse, 0x2, R30 ;  /* 0x00000002a91e7825 */ /* 0x040fe200078e021e */
[----:B------:R-:W2:Y:S03]  /*7610*/  @!P0 LDG.E.U16 R219, desc[UR26][R52.64] ;  /* 0x0000001a34db8981 */ /* 0x000ea6000c1e1500 */
[----:B------:R-:W-:Y:S01]  /*7620*/  IMAD.WIDE R156, R169, 0x2, R156 ;  /* 0x00000002a99c7825 */ /* 0x000fe200078e029c */
[----:B------:R-:W3:Y:S04]  /*7630*/  @!P0 LDG.E.U16 R223, desc[UR26][R56.64] ;  /* 0x0000001a38df8981 */ /* 0x000ee8000c1e1500 */
        /* <DEDUP_REMOVED lines=37> */
[----:B------:R-:W-:-:S04]  /*7890*/  ULEA UR15, UR5, UR13, 0x3 ;  /* 0x0000000d050f7291 */ /* 0x000fc8000f8e18ff */
[----:B------:R-:W-:Y:S01]  /*78a0*/  UIADD3 UR15, UPT, UPT, UR15, 0xa000, URZ ;  /* 0x0000a0000f0f7890 */ /* 0x000fe2000fffe0ff */
[----:B-----5:R0:W-:Y:S04]  /*78b0*/  STS.U16 [R174+UR13+0x4800], R211 ;  /* 0x004800d3ae007988 */ /* 0x0201e8000800040d */
[----:B----4-:R0:W-:Y:S04]  /*78c0*/  STS.U16 [R174+UR13+0x4a00], R215 ;  /* 0x004a00d7ae007988 */ /* 0x0101e8000800040d */
[----:B--2---:R0:W-:Y:S04]  /*78d0*/  STS.U16 [R174+UR13+0x4c00], R219 ;  /* 0x004c00dbae007988 */ /* 0x0041e8000800040d */
[----:B---3--:R0:W-:Y:S04]  /*78e0*/  STS.U16 [R174+UR13+0x4e00], R223 ;  /* 0x004e00dfae007988 */ /* 0x0081e8000800040d */
        /* <DEDUP_REMOVED lines=36> */
[----:B------:R1:W-:Y:S06]  /*7b30*/  MEMBAR.ALL.CTA ;  /* 0x0000000000007992 */ /* 0x0003ec0000008000 */
[----:B-1----:R-:W1:Y:S02]  /*7b40*/  FENCE.VIEW.ASYNC.S ;  /* 0x00000000000073c6 */ /* 0x002e640000000000 */
[----:B-1----:R-:W-:Y:S06]  /*7b50*/  BAR.SYNC.DEFER_BLOCKING 0x0 ;  /* 0x0000000000007b1d */ /* 0x002fec0000010000 */
[----:B------:R-:W-:Y:S05]  /*7b60*/  @P2 BRA `(.L_x_9) ;  /* 0x00000000003c2947 */ /* 0x000fea0003800000 */
[----:B------:R-:W-:Y:S01]  /*7b70*/  UMOV UR20, UR8 ;  /* 0x0000000800147c82 */ /* 0x000fe20008000000 */
[----:B------:R-:W-:Y:S01]  /*7b80*/  UMOV UR21, 0x40004040 ;  /* 0x4000404000157882 */ /* 0x000fe20000000000 */
[----:B------:R-:W-:Y:S01]  /*7b90*/  UMOV UR22, UR10 ;  /* 0x0000000a00167c82 */ /* 0x000fe20008000000 */
[----:B------:R-:W-:Y:S01]  /*7ba0*/  UMOV UR23, 0x80004020 ;  /* 0x8000402000177882 */ /* 0x000fe20000000000 */
[----:B------:R-:W-:Y:S01]  /*7bb0*/  UMOV UR24, 0x0 ;  /* 0x0000000000187882 */ /* 0x000fe20000000000 */
[----:B------:R-:W-:Y:S01]  /*7bc0*/  UMOV UR25, 0x4408490 ;  /* 0x0440849000197882 */ /* 0x000fe20000000000 */
[----:B------:R-:W-:Y:S01]  /*7bd0*/  UMOV UR6, UR15 ;  /* 0x0000000f00067c82 */ /* 0x000fe20008000000 */
[----:B------:R-:W-:Y:S01]  /*7be0*/  UMOV UR7, URZ ;  /* 0x000000ff00077c82 */ /* 0x000fe20008000000 */
[----:B------:R-:W-:Y:S01]  /*7bf0*/  UMOV UR28, 0x0 ;  /* 0x00000000001c7882 */ /* 0x000fe20000000000 */
[----:B------:R-:W-:Y:S01]  /*7c00*/  UMOV UR29, 0x4408490 ;  /* 0x04408490001d7882 */ /* 0x000fe20000000000 */
[----:B------:R1:W-:Y:S01]  /*7c10*/  UTCHMMA gdesc[UR20], gdesc[UR22], tmem[UR12], tmem[UR24], idesc[UR25], UPT ;  /* 0x00ff1816140075ea */ /* 0x0003e2000b80000c */
[----:B------:R-:W-:Y:S01]  /*7c20*/  UMOV UR6, UR6 ;  /* 0x0000000600067c82 */ /* 0x000fe20008000000 */
[----:B------:R1:W-:Y:S01]  /*7c30*/  UTCHMMA gdesc[UR16], gdesc[UR18], tmem[UR12], tmem[UR28], idesc[UR29], UPT ;  /* 0x00ff1c12100075ea */ /* 0x0003e2000b80000c */
[----:B------:R1:W-:Y:S01]  /*7c40*/  UTCBAR [UR6], URZ ;  /* 0x000000ff060073e9 */ /* 0x0003e200080000ff */
[----:B------:R-:W-:-:S02]  /*7c50*/  NOP ;  /* 0x0000000000007918 */ /* 0x000fc40000000000 */
.L_x_9:
[----:B------:R-:W-:Y:S01]  /*7c60*/  UIADD3 UR5, UPT, UPT, UR5, 0x1, URZ ;  /* 0x0000000105057890 */ /* 0x000fe2000fffe0ff */
[----:B------:R-:W-:Y:S02]  /*7c70*/  VIADD R168, R168, 0xffffffff ;  /* 0xffffffffa8a87836 */ /* 0x000fe40000000000 */
[----:B------:R-:W-:Y:S01]  /*7c80*/  VIADD R24, R24, 0xffffffe0 ;  /* 0xffffffe018187836 */ /* 0x000fe20000000000 */
[----:B------:R-:W-:Y:S02]  /*7c90*/  UISETP.GT.AND UP1, UPT, UR5, 0x1, UPT ;  /* 0x000000010500788c */ /* 0x000fe4000bf24270 */
[----:B------:R-:W-:Y:S02]  /*7ca0*/  ISETP.NE.U32.AND P0, PT, R168, RZ, PT ;  /* 0x000000ffa800720c */ /* 0x000fe40003f05070 */
[----:B-1----:R-:W-:Y:S02]  /*7cb0*/  USEL UR6, URZ, 0x1, !UP1 ;  /* 0x00000001ff067887 */ /* 0x002fe4000c800000 */
[----:B------:R-:W-:-:S02]  /*7cc0*/  USEL UR5, UR5, URZ, !UP1 ;  /* 0x000000ff05057287 */ /* 0x000fc4000c800000 */
[----:B------:R-:W-:-:S03]  /*7cd0*/  ULOP3.LUT UR7, UR4, UR6, URZ, 0x3c, !UPT ;  /* 0x0000000604077292 */ /* 0x000fc6000f8e3cff */
[----:B------:R-:W-:-:S04]  /*7ce0*/  UMOV UR6, UR4 ;  /* 0x0000000400067c82 */ /* 0x000fc80008000000 */
[----:B------:R-:W-:Y:S01]  /*7cf0*/  UMOV UR4, UR7 ;  /* 0x0000000700047c82 */ /* 0x000fe20008000000 */
[----:B------:R-:W-:Y:S05]  /*7d00*/  @P0 BRA `(.L_x_10) ;  /* 0xffffffe800280947 */ /* 0x000fea000383ffff */
.L_x_7:
[----:B------:R-:W1:Y:S01]  /*7d10*/  S2R R134, SR_CgaCtaId ;  /* 0x0000000000867919 */ /* 0x000e620000008800 */
[----:B------:R-:W-:Y:S01]  /*7d20*/  ISETP.GE.AND P0, PT, R170, 0x20, PT ;  /* 0x00000020aa00780c */ /* 0x000fe20003f06270 */
[----:B0-----:R-:W0:Y:S01]  /*7d30*/  LDCU.128 UR8, c[0x0][0x390] ;  /* 0x00007200ff0877ac */ /* 0x001e220008000c00 */
[C---:B------:R-:W-:Y:S02]  /*7d40*/  IMAD.SHL.U32 R140, R132.reuse, 0x10, RZ ;  /* 0x00000010848c7824 */ /* 0x040fe400078e00ff */
[----:B------:R-:W-:Y:S02]  /*7d50*/  IMAD.SHL.U32 R133, R132, 0x80, RZ ;  /* 0x0000008084857824 */ /* 0x000fe400078e00ff */
[----:B-1----:R-:W-:-:S07]  /*7d60*/  IMAD.SHL.U32 R134, R134, 0x100, RZ ;  /* 0x0000010086867824 */ /* 0x002fce00078e00ff */
[----:B0-----:R-:W-:Y:S05]  /*7d70*/  @!P0 BRA `(.L_x_11) ;  /* 0x0000000000108947 */ /* 0x001fea0003800000 */
[----:B------:R-:W-:-:S06]  /*7d80*/  USHF.L.U32 UR6, UR6, 0x1f, URZ ;  /* 0x0000001f06067899 */ /* 0x000fcc00080006ff */
[----:B------:R-:W-:-:S04]  /*7d90*/  IMAD.U32 R4, RZ, RZ, UR6 ;  /* 0x00000006ff047e24 */ /* 0x000fc8000f8e00ff */
[----:B------:R-:W0:Y:S02]  /*7da0*/  SYNCS.PHASECHK.TRANS64.TRYWAIT P0, [UR15], R4 ;  /* 0x00000004ff0075a7 */ /* 0x000e24000800110f */
[----:B0-----:R-:W-:Y:S05]  /*7db0*/  @!P0 BRA `(.L_x_12) ;  /* 0x0000004400848947 */ /* 0x001fea0003800000 */
.L_x_11:
[----:B------:R-:W-:Y:S01]  /*7dc0*/  BAR.SYNC.DEFER_BLOCKING 0x0 ;  /* 0x0000000000007b1d */ /* 0x000fe20000010000 */
[----:B------:R-:W-:Y:S01]  /*7dd0*/  LOP3.LUT R3, R3, 0x100, R134, 0xf8, !PT ;  /* 0x0000010003037812 */ /* 0x000fe200078ef886 */
[----:B------:R-:W-:Y:S01]  /*7de0*/  IMAD.SHL.U32 R132, R132, 0x8, RZ ;  /* 0x0000000884847824 */ /* 0x000fe200078e00ff */
[----:B------:R-:W-:Y:S02]  /*7df0*/  LOP3.LUT R134, R133, 0x800, RZ, 0xc0, !PT ;  /* 0x0000080085867812 */ /* 0x000fe400078ec0ff */
[----:B------:R-:W-:Y:S01]  /*7e00*/  LOP3.LUT R133, R140, 0xf0, RZ, 0xc0, !PT ;  /* 0x000000f08c857812 */ /* 0x000fe200078ec0ff */
[----:B------:R-:W0:Y:S01]  /*7e10*/  LDCU UR4, c[0x0][0x3b4] ;  /* 0x00007680ff0477ac */ /* 0x000e220008000800 */
[----:B------:R-:W-:Y:S02]  /*7e20*/  LOP3.LUT R0, R0, R3, RZ, 0xfc, !PT ;  /* 0x0000000300007212 */ /* 0x000fe400078efcff */
[----:B------:R-:W-:Y:S01]  /*7e30*/  IADD3 R134, PT, PT, R133, UR13, R134 ;  /* 0x0000000d85867c10 */ /* 0x000fe2000fffe086 */
[----:B------:R-:W1:Y:S01]  /*7e40*/  LDCU UR5, c[0x0][0x39c] ;  /* 0x00007380ff0577ac */ /* 0x000e620008000800 */
[----:B------:R-:W-:-:S02]  /*7e50*/  LOP3.LUT R3, R132, 0x300, RZ, 0xc0, !PT ;  /* 0x0000030084037812 */ /* 0x000fc400078ec0ff */
[----:B------:R-:W-:Y:S01]  /*7e60*/  ISETP.GE.AND P0, PT, R2, UR10, PT ;  /* 0x0000000a02007c0c */ /* 0x000fe2000bf06270 */
[----:B------:R-:W2:Y:S01]  /*7e70*/  LDCU UR6, c[0x0][0x39c] ;  /* 0x00007380ff0677ac */ /* 0x000ea20008000800 */
[C---:B------:R-:W-:Y:S01]  /*7e80*/  LOP3.LUT R135, R0.reuse, 0x4, RZ, 0xfc, !PT ;  /* 0x0000000400877812 */ /* 0x040fe200078efcff */
[----:B------:R-:W-:Y:S01]  /*7e90*/  IMAD.IADD R3, R3, 0x1, R134 ;  /* 0x0000000103037824 */ /* 0x000fe200078e0286 */
[----:B------:R-:W-:Y:S02]  /*7ea0*/  LOP3.LUT R132, R0, 0x2, RZ, 0xfc, !PT ;  /* 0x0000000200847812 */ /* 0x000fe400078efcff */
[----:B------:R-:W-:Y:S02]  /*7eb0*/  ISETP.LT.AND P3, PT, R135, UR11, !P0 ;  /* 0x0000000b87007c0c */ /* 0x000fe4000c761270 */
[----:B------:R-:W-:Y:S02]  /*7ec0*/  ISETP.LT.AND P6, PT, R132, UR11, !P0 ;  /* 0x0000000b84007c0c */ /* 0x000fe4000c7c1270 */
[C---:B------:R-:W-:Y:S01]  /*7ed0*/  LOP3.LUT R132, R0.reuse, 0xa, RZ, 0xfc, !PT ;  /* 0x0000000a00847812 */ /* 0x040fe200078efcff */
[----:B------:R-:W3:Y:S02]  /*7ee0*/  @!P1 SYNCS.CCTL.IV [UR13+0xa000] ;  /* 0x00a00000ff0099b1 */ /* 0x000ee4000800000d */
[----:B---3--:R-:W-:Y:S01]  /*7ef0*/  BAR.SYNC.DEFER_BLOCKING 0x0 ;  /* 0x0000000000007b1d */ /* 0x008fe20000010000 */
[----:B------:R-:W-:-:S02]  /*7f00*/  LOP3.LUT R134, R0, 0x6, RZ, 0xfc, !PT ;  /* 0x0000000600867812 */ /* 0x000fc400078efcff */
[----:B------:R-:W-:Y:S02]  /*7f10*/  ISETP.LT.AND P4, PT, R132, UR11, !P0 ;  /* 0x0000000b84007c0c */ /* 0x000fe4000c781270 */
[----:B------:R-:W-:Y:S02]  /*7f20*/  LOP3.LUT R133, R0, 0x8, RZ, 0xfc, !PT ;  /* 0x0000000800857812 */ /* 0x000fe400078efcff */
[----:B------:R-:W-:Y:S01]  /*7f30*/  ISETP.LT.AND P2, PT, R134, UR11, !P0 ;  /* 0x0000000b86007c0c */ /* 0x000fe2000c741270 */
[----:B------:R-:W-:Y:S01]  /*7f40*/  LDTM.16dp32bit_t0_t15.x128 R4, tmem[UR14] ;  /* 0x0000000e000479ee */ /* 0x000fe20008b80000 */
[----:B------:R-:W3:Y:S01]  /*7f50*/  LDTM.16dp32bit_t16_t31.x128 R4, tmem[UR14+0x80] ;  /* 0x0000800e000479ee */ /* 0x000ee20008ba0000 */
[----:B------:R-:W-:Y:S01]  /*7f60*/  ISETP.LT.AND P5, PT, R133, UR11, !P0 ;  /* 0x0000000b85007c0c */ /* 0x000fe2000c7a1270 */
[----:B------:R-:W4:Y:S01]  /*7f70*/  @!P1 SYNCS.CCTL.IV [UR13+0xa008] ;  /* 0x00a00800ff0099b1 */ /* 0x000f22000800000d */
[----:B------:R-:W-:Y:S01]  /*7f80*/  NOP ;  /* 0x0000000000007918 */ /* 0x000fe20000000000 */
[----:B---3--:R-:W-:-:S02]  /*7f90*/  F2FP.BF16.F32.PACK_AB R4, R6, R4 ;  /* 0x000000040604723e */ /* 0x008fc400000010ff */
[----:B------:R-:W-:Y:S02]  /*7fa0*/  F2FP.BF16.F32.PACK_AB R136, R7, R5 ;  /* 0x000000050788723e */ /* 0x000fe400000010ff */
[----:B------:R-:W-:Y:S01]  /*7fb0*/  F2FP.BF16.F32.PACK_AB R5, R10, R8 ;  /* 0x000000080a05723e */ /* 0x000fe200000010ff */
[----:B0-----:R-:W-:Y:S01]  /*7fc0*/  IMAD R8, R2, UR4, RZ ;  /* 0x0000000402087c24 */ /* 0x001fe2000f8e02ff */
[----:B------:R-:W-:Y:S01]  /*7fd0*/  F2FP.BF16.F32.PACK_AB R137, R11, R9 ;  /* 0x000000090b89723e */ /* 0x000fe200000010ff */
[----:B------:R-:W0:Y:S01]  /*7fe0*/  LDCU UR4, c[0x0][0x39c] ;  /* 0x00007380ff0477ac */ /* 0x000e220008000800 */
[----:B------:R-:W-:Y:S01]  /*7ff0*/  F2FP.BF16.F32.PACK_AB R6, R14, R12 ;  /* 0x0000000c0e06723e */ /* 0x000fe200000010ff */
[----:B------:R-:W3:Y:S01]  /*8000*/  LDC R9, c[0x0][0x3b8] ;  /* 0x0000ee00ff097b82 */ /* 0x000ee20000000800 */
[----:B------:R-:W-:Y:S02]  /*8010*/  F2FP.BF16.F32.PACK_AB R138, R15, R13 ;  /* 0x0000000d0f8a723e */ /* 0x000fe400000010ff */
[----:B------:R-:W-:-:S02]  /*8020*/  F2FP.BF16.F32.PACK_AB R7, R18, R16 ;  /* 0x000000101207723e */ /* 0x000fc400000010ff */
[----:B------:R-:W-:Y:S02]  /*8030*/  F2FP.BF16.F32.PACK_AB R139, R19, R17 ;  /* 0x00000011138b723e */ /* 0x000fe400000010ff */
[----:B------:R-:W-:Y:S01]  /*8040*/  LEA R2, P1, R8, UR8, 0x1 ;  /* 0x0000000808027c11 */ /* 0x000fe2000f8208ff */
[----:B----4-:R-:W-:Y:S01]  /*8050*/  STS.128 [R3], R4 ;  /* 0x0000000403007388 */ /* 0x010fe20000000c00 */
[----:B------:R-:W-:Y:S02]  /*8060*/  LOP3.LUT R10, R140, 0x7f0, RZ, 0xc0, !PT ;  /* 0x000007f08c0a7812 */ /* 0x000fe400078ec0ff */
[----:B------:R-:W-:Y:S01]  /*8070*/  F2FP.BF16.F32.PACK_AB R135, R34, R32 ;  /* 0x000000202287723e */ /* 0x000fe200000010ff */
[----:B------:R-:W-:Y:S01]  /*8080*/  STS.128 [R3+0x400], R136 ;  /* 0x0004008803007388 */ /* 0x000fe20000000c00 */
[----:B------:R-:W-:Y:S02]  /*8090*/  F2FP.BF16.F32.PACK_AB R68, R70, R68 ;  /* 0x000000444644723e */ /* 0x000fe400000010ff */
[----:B------:R-:W-:Y:S01]  /*80a0*/  F2FP.BF16.F32.PACK_AB R32, R71, R69 ;  /* 0x000000454720723e */ /* 0x000fe200000010ff */
[----:B------:R-:W-:Y:S01]  /*80b0*/  BAR.SYNC.DEFER_BLOCKING 0x0 ;  /* 0x0000000000007b1d */ /* 0x000fe20000010000 */
[----:B------:R-:W-:-:S02]  /*80c0*/  F2FP.BF16.F32.PACK_AB R70, R78, R76 ;  /* 0x0000004c4e46723e */ /* 0x000fc400000010ff */
[----:B------:R-:W-:Y:S02]  /*80d0*/  F2FP.BF16.F32.PACK_AB R34, R79, R77 ;  /* 0x0000004d4f22723e */ /* 0x000fe400000010ff */
[----:B------:R-:W-:Y:S02]  /*80e0*/  F2FP.BF16.F32.PACK_AB R71, R82, R80 ;  /* 0x000000505247723e */ /* 0x000fe400000010ff */
[----:B------:R-:W-:Y:S01]  /*80f0*/  LEA.HI.X.SX32 R8, R8, UR9, 0x1, P1 ;  /* 0x0000000908087c11 */ /* 0x000fe200088f0eff */
[----:B---3--:R-:W-:Y:S01]  /*8100*/  IMAD R11, R0, R9, RZ ;  /* 0x00000009000b7224 */ /* 0x008fe200078e02ff */
[----:B------:R-:W-:Y:S02]  /*8110*/  F2FP.BF16.F32.PACK_AB R19, R35, R33 ;  /* 0x000000212313723e */ /* 0x000fe400000010ff */
[----:B------:R-:W-:Y:S01]  /*8120*/  F2FP.BF16.F32.PACK_AB R35, R83, R81 ;  /* 0x000000515323723e */ /* 0x000fe200000010ff */
[----:B------:R-:W-:Y:S01]  /*8130*/  IMAD R13, R9, 0x2, R11 ;  /* 0x00000002090d7824 */ /* 0x000fe200078e020b */
[----:B------:R-:W-:-:S02]  /*8140*/  LEA R80, P1, R11, R2, 0x1 ;  /* 0x000000020b507211 */ /* 0x000fc400078208ff */
[----:B------:R-:W-:Y:S02]  /*8150*/  F2FP.BF16.F32.PACK_AB R132, R22, R20 ;  /* 0x000000141684723e */ /* 0x000fe400000010ff */
[----:B------:R-:W-:Y:S01]  /*8160*/  LEA.HI.X.SX32 R81, R11, R8, 0x1, P1 ;  /* 0x000000080b517211 */ /* 0x000fe200008f0eff */
[----:B------:R-:W-:Y:S01]  /*8170*/  IMAD R11, R9, 0x2, R13 ;  /* 0x00000002090b7824 */ /* 0x000fe200078e020d */
[----:B------:R-:W-:Y:S02]  /*8180*/  LEA R82, P1, R13, R2, 0x1 ;  /* 0x000000020d527211 */ /* 0x000fe400078208ff */
[----:B------:R-:W-:Y:S02]  /*8190*/  F2FP.BF16.F32.PACK_AB R20, R39, R37 ;  /* 0x000000252714723e */ /* 0x000fe400000010ff */
[----:B------:R-:W-:Y:S01]  /*81a0*/  F2FP.BF16.F32.PACK_AB R37, R42, R40 ;  /* 0x000000282a25723e */ /* 0x000fe200000010ff */
[----:B------:R-:W3:Y:S01]  /*81b0*/  LDS.128 R76, [R10+UR13] ;  /* 0x0000000d0a4c7984 */ /* 0x000ee20008000c00 */
[----:B------:R-:W-:-:S02]  /*81c0*/  F2FP.BF16.F32.PACK_AB R40, R87, R85 ;  /* 0x000000555728723e */ /* 0x000fc400000010ff */
[----:B------:R-:W-:Y:S01]  /*81d0*/  F2FP.BF16.F32.PACK_AB R85, R90, R88 ;  /* 0x000000585a55723e */ /* 0x000fe200000010ff */
[----:B------:R-:W-:Y:S01]  /*81e0*/  LDS.128 R4, [R10+UR13+0x800] ;  /* 0x0008000d0a047984 */ /* 0x000fe20008000c00 */
[----:B------:R-:W-:Y:S01]  /*81f0*/  LEA.HI.X.SX32 R83, R13, R8, 0x1, P1 ;  /* 0x000000080d537211 */ /* 0x000fe200008f0eff */
[----:B------:R-:W-:Y:S01]  /*8200*/  IMAD R13, R9, 0x2, R11 ;  /* 0x00000002090d7824 */ /* 0x000fe200078e020b */
[----:B------:R-:W-:Y:S02]  /*8210*/  LEA R88, P1, R11, R2, 0x1 ;  /* 0x000000020b587211 */ /* 0x000fe400078208ff */
[----:B------:R-:W-:Y:S02]  /*8220*/  F2FP.BF16.F32.PACK_AB R16, R23, R21 ;  /* 0x000000151710723e */ /* 0x000fe400000010ff */
[----:B------:R-:W-:Y:S02]  /*8230*/  F2FP.BF16.F32.PACK_AB R21, R43, R41 ;  /* 0x000000292b15723e */ /* 0x000fe400000010ff */
[----:B------:R-:W-:-:S02]  /*8240*/  F2FP.BF16.F32.PACK_AB R41, R91, R89 ;  /* 0x000000595b29723e */ /* 0x000fc400000010ff */
[----:B------:R-:W-:Y:S01]  /*8250*/  LEA.HI.X.SX32 R89, R11, R8, 0x1, P1 ;  /* 0x000000080b597211 */ /* 0x000fe200008f0eff */
[----:B------:R-:W-:Y:S01]  /*8260*/  IMAD R11, R9, 0x2, R13 ;  /* 0x00000002090b7824 */ /* 0x000fe200078e020d */
[C---:B------:R-:W-:Y:S02]  /*8270*/  LEA R90, P1, R13.reuse, R2, 0x1 ;  /* 0x000000020d5a7211 */ /* 0x040fe400078208ff */
[----:B------:R-:W-:Y:S02]  /*8280*/  F2FP.BF16.F32.PACK_AB R84, R86, R84 ;  /* 0x000000545654723e */ /* 0x000fe400000010ff */
[----:B------:R-:W-:Y:S02]  /*8290*/  F2FP.BF16.F32.PACK_AB R86, R94, R92 ;  /* 0x0000005c5e56723e */ /* 0x000fe400000010ff */
[----:B------:R-:W-:Y:S01]  /*82a0*/  LEA.HI.X.SX32 R91, R13, R8, 0x1, P1 ;  /* 0x000000080d5b7211 */ /* 0x000fe200008f0eff */
[----:B------:R-:W-:Y:S01]  /*82b0*/  IMAD R13, R9, 0x2, R11 ;  /* 0x00000002090d7824 */ /* 0x000fe200078e020b */
[----:B------:R-:W-:-:S02]  /*82c0*/  F2FP.BF16.F32.PACK_AB R133, R26, R24 ;  /* 0x000000181a85723e */ /* 0x000fc400000010ff */
[----:B------:R-:W-:Y:S02]  /*82d0*/  F2FP.BF16.F32.PACK_AB R17, R27, R25 ;  /* 0x000000191b11723e */ /* 0x000fe400000010ff */
[----:B------:R-:W-:Y:S01]  /*82e0*/  F2FP.BF16.F32.PACK_AB R134, R30, R28 ;  /* 0x0000001c1e86723e */ /* 0x000fe200000010ff */
[----:B------:R-:W-:Y:S01]  /*82f0*/  BAR.SYNC.DEFER_BLOCKING 0x0 ;  /* 0x0000000000007b1d */ /* 0x000fe20000010000 */
[----:B------:R-:W-:Y:S02]  /*8300*/  F2FP.BF16.F32.PACK_AB R18, R31, R29 ;  /* 0x0000001d1f12723e */ /* 0x000fe400000010ff */
[----:B------:R-:W-:Y:S02]  /*8310*/  LEA R92, P1, R11, R2, 0x1 ;  /* 0x000000020b5c7211 */ /* 0x000fe400078208ff */
[----:B------:R-:W-:Y:S02]  /*8320*/  F2FP.BF16.F32.PACK_AB R42, R95, R93 ;  /* 0x0000005d5f2a723e */ /* 0x000fe400000010ff */
[----:B------:R-:W-:Y:S01]  /*8330*/  LEA.HI.X.SX32 R93, R11, R8, 0x1, P1 ;  /* 0x000000080b5d7211 */ /* 0x000fe200008f0eff */
[----:B------:R-:W-:Y:S01]  /*8340*/  IMAD R11, R9, 0x2, R13 ;  /* 0x00000002090b7824 */ /* 0x000fe200078e020d */
[----:B------:R-:W-:-:S02]  /*8350*/  LEA R94, P1, R13, R2, 0x1 ;  /* 0x000000020d5e7211 */ /* 0x000fc400078208ff */
[----:B------:R-:W-:Y:S02]  /*8360*/  F2FP.BF16.F32.PACK_AB R87, R98, R96 ;  /* 0x000000606257723e */ /* 0x000fe400000010ff */
[----:B------:R-:W-:Y:S01]  /*8370*/  LEA.HI.X.SX32 R95, R13, R8, 0x1, P1 ;  /* 0x000000080d5f7211 */ /* 0x000fe200008f0eff */
[----:B------:R-:W-:Y:S01]  /*8380*/  IMAD R13, R9, 0x2, R11 ;  /* 0x00000002090d7824 */ /* 0x000fe200078e020b */
[----:B------:R-:W-:Y:S02]  /*8390*/  LEA R96, P1, R11, R2, 0x1 ;  /* 0x000000020b607211 */ /* 0x000fe400078208ff */
[----:B------:R-:W-:Y:S02]  /*83a0*/  F2FP.BF16.F32.PACK_AB R43, R99, R97 ;  /* 0x00000061632b723e */ /* 0x000fe400000010ff */
[----:B------:R-:W-:Y:S01]  /*83b0*/  LEA.HI.X.SX32 R97, R11, R8, 0x1, P1 ;  /* 0x000000080b617211 */ /* 0x000fe200008f0eff */
[----:B------:R-:W-:Y:S01]  /*83c0*/  IMAD R11, R9, 0x2, R13 ;  /* 0x00000002090b7824 */ /* 0x000fe200078e020d */
[----:B------:R-:W-:-:S02]  /*83d0*/  LEA R98, P1, R13, R2, 0x1 ;  /* 0x000000020d627211 */ /* 0x000fc400078208ff */
[----:B------:R-:W-:Y:S01]  /*83e0*/  F2FP.BF16.F32.PACK_AB R39, R50, R48 ;  /* 0x000000303227723e */ /* 0x000fe200000010ff */
[----:B------:R-:W-:Y:S01]  /*83f0*/  STS.128 [R3], R132 ;  /* 0x0000008403007388 */ /* 0x000fe20000000c00 */
[----:B------:R-:W-:Y:S02]  /*8400*/  F2FP.BF16.F32.PACK_AB R48, R103, R101 ;  /* 0x000000656730723e */ /* 0x000fe400000010ff */
[----:B------:R-:W-:Y:S01]  /*8410*/  F2FP.BF16.F32.PACK_AB R101, R106, R104 ;  /* 0x000000686a65723e */ /* 0x000fe200000010ff */
[----:B------:R-:W-:Y:S01]  /*8420*/  STS.128 [R3+0x400], R16 ;  /* 0x0004001003007388 */ /* 0x000fe20000000c00 */
[----:B------:R-:W-:Y:S01]  /*8430*/  LEA.HI.X.SX32 R99, R13, R8, 0x1, P1 ;  /* 0x000000080d637211 */ /* 0x000fe200008f0eff */
[----:B------:R-:W-:Y:S01]  /*8440*/  IMAD R13, R9, 0x2, R11 ;  /* 0x00000002090d7824 */ /* 0x000fe200078e020b */
[----:B------:R-:W-:Y:S01]  /*8450*/  LEA R104, P1, R11, R2, 0x1 ;  /* 0x000000020b687211 */ /* 0x000fe200078208ff */
[----:B------:R-:W-:Y:S01]  /*8460*/  BAR.SYNC.DEFER_BLOCKING 0x0 ;  /* 0x0000000000007b1d */ /* 0x000fe20000010000 */
[----:B------:R-:W-:-:S02]  /*8470*/  F2FP.BF16.F32.PACK_AB R23, R51, R49 ;  /* 0x000000313317723e */ /* 0x000fc400000010ff */
[----:B------:R-:W-:Y:S02]  /*8480*/  F2FP.BF16.F32.PACK_AB R49, R107, R105 ;  /* 0x000000696b31723e */ /* 0x000fe400000010ff */
[----:B------:R-:W-:Y:S01]  /*8490*/  LEA.HI.X.SX32 R105, R11, R8, 0x1, P1 ;  /* 0x000000080b697211 */ /* 0x000fe200008f0eff */
[----:B------:R-:W-:Y:S01]  /*84a0*/  IMAD R11, R9, 0x2, R13 ;  /* 0x00000002090b7824 */ /* 0x000fe200078e020d */
[----:B------:R-:W-:Y:S02]  /*84b0*/  LEA R106, P1, R13, R2, 0x1 ;  /* 0x000000020d6a7211 */ /* 0x000fe400078208ff */
[----:B------:R-:W-:Y:S01]  /*84c0*/  F2FP.BF16.F32.PACK_AB R69, R74, R72 ;  /* 0x000000484a45723e */ /* 0x000fe200000010ff */
[----:B------:R-:W-:Y:S01]  /*84d0*/  IMAD R29, R9, 0x2, R11 ;  /* 0x00000002091d7824 */ /* 0x000fe200078e020b */
[----:B------:R-:W-:Y:S02]  /*84e0*/  F2FP.BF16.F32.PACK_AB R33, R75, R73 ;  /* 0x000000494b21723e */ /* 0x000fe400000010ff */
[----:B------:R-:W-:-:S02]  /*84f0*/  LEA.HI.X.SX32 R107, R13, R8, 0x1, P1 ;  /* 0x000000080d6b7211 */ /* 0x000fc400008f0eff */
[----:B------:R-:W-:Y:S02]  /*8500*/  F2FP.BF16.F32.PACK_AB R36, R38, R36 ;  /* 0x000000242624723e */ /* 0x000fe400000010ff */
[----:B------:R-:W-:Y:S02]  /*8510*/  F2FP.BF16.F32.PACK_AB R38, R46, R44 ;  /* 0x0000002c2e26723e */ /* 0x000fe400000010ff */
[----:B------:R-:W-:Y:S02]  /*8520*/  F2FP.BF16.F32.PACK_AB R22, R47, R45 ;  /* 0x0000002d2f16723e */ /* 0x000fe400000010ff */
[----:B------:R-:W-:Y:S02]  /*8530*/  F2FP.BF16.F32.PACK_AB R24, R55, R53 ;  /* 0x000000353718723e */ /* 0x000fe400000010ff */
[----:B------:R-:W-:Y:S01]  /*8540*/  F2FP.BF16.F32.PACK_AB R55, R66, R64 ;  /* 0x000000404237723e */ /* 0x000fe200000010ff */
[----:B------:R-:W4:Y:S01]  /*8550*/  LDS.128 R72, [R10+UR13] ;  /* 0x0000000d0a487984 */ /* 0x000f220008000c00 */
[----:B------:R-:W-:-:S02]  /*8560*/  F2FP.BF16.F32.PACK_AB R27, R67, R65 ;  /* 0x00000041431b723e */ /* 0x000fc400000010ff */
[----:B------:R-:W-:Y:S01]  /*8570*/  F2FP.BF16.F32.PACK_AB R52, R54, R52 ;  /* 0x000000343634723e */ /* 0x000fe200000010ff */
[----:B------:R-:W-:Y:S01]  /*8580*/  LDS.128 R12, [R10+UR13+0x800] ;  /* 0x0008000d0a0c7984 */ /* 0x000fe20008000c00 */
[----:B------:R-:W-:Y:S02]  /*8590*/  F2FP.BF16.F32.PACK_AB R53, R58, R56 ;  /* 0x000000383a35723e */ /* 0x000fe400000010ff */
[----:B------:R-:W-:Y:S01]  /*85a0*/  F2FP.BF16.F32.PACK_AB R25, R59, R57 ;  /* 0x000000393b19723e */ /* 0x000fe200000010ff */
[----:B------:R-:W-:Y:S01]  /*85b0*/  BAR.SYNC.DEFER_BLOCKING 0x0 ;  /* 0x0000000000007b1d */ /* 0x000fe20000010000 */
[----:B------:R-:W-:Y:S02]  /*85c0*/  F2FP.BF16.F32.PACK_AB R54, R62, R60 ;  /* 0x0000003c3e36723e */ /* 0x000fe400000010ff */
[----:B------:R-:W-:Y:S02]  /*85d0*/  F2FP.BF16.F32.PACK_AB R26, R63, R61 ;  /* 0x0000003d3f1a723e */ /* 0x000fe400000010ff */
[----:B------:R-:W-:-:S02]  /*85e0*/  F2FP.BF16.F32.PACK_AB R100, R102, R100 ;  /* 0x000000646664723e */ /* 0x000fc400000010ff */
[----:B------:R-:W-:Y:S02]  /*85f0*/  F2FP.BF16.F32.PACK_AB R102, R110, R108 ;  /* 0x0000006c6e66723e */ /* 0x000fe400000010ff */
[----:B------:R-:W-:Y:S02]  /*8600*/  LEA R108, P1, R11, R2, 0x1 ;  /* 0x000000020b6c7211 */ /* 0x000fe400078208ff */
[----:B------:R-:W-:Y:S02]  /*8610*/  F2FP.BF16.F32.PACK_AB R50, R111, R109 ;  /* 0x0000006d6f32723e */ /* 0x000fe400000010ff */
[----:B------:R-:W-:Y:S01]  /*8620*/  LEA.HI.X.SX32 R109, R11, R8, 0x1, P1 ;  /* 0x000000080b6d7211 */ /* 0x000fe200008f0eff */
[----:B------:R-:W-:Y:S01]  /*8630*/  IMAD R11, R9, 0x2, R29 ;  /* 0x00000002090b7824 */ /* 0x000fe200078e021d */
[----:B------:R-:W-:Y:S02]  /*8640*/  LEA R110, P1, R29, R2, 0x1 ;  /* 0x000000021d6e7211 */ /* 0x000fe400078208ff */
[----:B------:R-:W-:-:S02]  /*8650*/  F2FP.BF16.F32.PACK_AB R103, R114, R112 ;  /* 0x000000707267723e */ /* 0x000fc400000010ff */
[----:B------:R-:W-:Y:S01]  /*8660*/  LEA.HI.X.SX32 R111, R29, R8, 0x1, P1 ;  /* 0x000000081d6f7211 */ /* 0x000fe200008f0eff */
[----:B------:R-:W-:Y:S01]  /*8670*/  IMAD R29, R9, 0x2, R11 ;  /* 0x00000002091d7824 */ /* 0x000fe200078e020b */
[----:B------:R-:W-:Y:S02]  /*8680*/  LEA R112, P1, R11, R2, 0x1 ;  /* 0x000000020b707211 */ /* 0x000fe400078208ff */
[----:B------:R-:W-:Y:S01]  /*8690*/  F2FP.BF16.F32.PACK_AB R51, R115, R113 ;  /* 0x000000717333723e */ /* 0x000fe200000010ff */
[----:B------:R-:W-:Y:S01]  /*86a0*/  STS.128 [R3], R36 ;  /* 0x0000002403007388 */ /* 0x000fe20000000c00 */
[----:B------:R-:W-:Y:S01]  /*86b0*/  LEA.HI.X.SX32 R113, R11, R8, 0x1, P1 ;  /* 0x000000080b717211 */ /* 0x000fe200008f0eff */
[----:B------:R-:W-:Y:S01]  /*86c0*/  IMAD R11, R9, 0x2, R29 ;  /* 0x00000002090b7824 */ /* 0x000fe200078e021d */
[----:B------:R-:W-:Y:S01]  /*86d0*/  LEA R114, P1, R29, R2, 0x1 ;  /* 0x000000021d727211 */ /* 0x000fe200078208ff */
[----:B------:R-:W-:Y:S01]  /*86e0*/  STS.128 [R3+0x400], R20 ;  /* 0x0004001403007388 */ /* 0x000fe20000000c00 */
[----:B------:R-:W-:-:S02]  /*86f0*/  F2FP.BF16.F32.PACK_AB R116, R118, R116 ;  /* 0x000000747674723e */ /* 0x000fc400000010ff */
[----:B------:R-:W-:Y:S01]  /*8700*/  LEA.HI.X.SX32 R115, R29, R8, 0x1, P1 ;  /* 0x000000081d737211 */ /* 0x000fe200008f0eff */
[----:B------:R-:W-:Y:S01]  /*8710*/  BAR.SYNC.DEFER_BLOCKING 0x0 ;  /* 0x0000000000007b1d */ /* 0x000fe20000010000 */
[----:B------:R-:W-:Y:S02]  /*8720*/  F2FP.BF16.F32.PACK_AB R56, R119, R117 ;  /* 0x000000757738723e */ /* 0x000fe400000010ff */
[----:B------:R-:W-:Y:S02]  /*8730*/  F2FP.BF16.F32.PACK_AB R117, R122, R120 ;  /* 0x000000787a75723e */ /* 0x000fe400000010ff */
[----:B------:R-:W-:Y:S02]  /*8740*/  F2FP.BF16.F32.PACK_AB R57, R123, R121 ;  /* 0x000000797b39723e */ /* 0x000fe400000010ff */
[----:B------:R-:W-:Y:S02]  /*8750*/  F2FP.BF16.F32.PACK_AB R118, R126, R124 ;  /* 0x0000007c7e76723e */ /* 0x000fe400000010ff */
[----:B------:R-:W-:-:S02]  /*8760*/  F2FP.BF16.F32.PACK_AB R58, R127, R125 ;  /* 0x0000007d7f3a723e */ /* 0x000fc400000010ff */
[----:B------:R-:W-:Y:S02]  /*8770*/  F2FP.BF16.F32.PACK_AB R119, R130, R128 ;  /* 0x000000808277723e */ /* 0x000fe400000010ff */
[----:B------:R-:W-:Y:S01]  /*8780*/  F2FP.BF16.F32.PACK_AB R59, R131, R129 ;  /* 0x00000081833b723e */ /* 0x000fe200000010ff */
[----:B------:R-:W5:Y:S04]  /*8790*/  LDS.128 R64, [R10+UR13] ;  /* 0x0000000d0a407984 */ /* 0x000f680008000c00 */
[----:B------:R-:W-:Y:S01]  /*87a0*/  LDS.128 R16, [R10+UR13+0x800] ;  /* 0x0008000d0a107984 */ /* 0x000fe20008000c00 */
[----:B------:R-:W-:Y:S06]  /*87b0*/  BAR.SYNC.DEFER_BLOCKING 0x0 ;  /* 0x0000000000007b1d */ /* 0x000fec0000010000 */
[----:B------:R0:W-:Y:S04]  /*87c0*/  STS.128 [R3], R52 ;  /* 0x0000003403007388 */ /* 0x0001e80000000c00 */
[----:B------:R-:W-:Y:S01]  /*87d0*/  STS.128 [R3+0x400], R24 ;  /* 0x0004001803007388 */ /* 0x000fe20000000c00 */
[----:B------:R-:W-:Y:S01]  /*87e0*/  BAR.SYNC.DEFER_BLOCKING 0x0 ;  /* 0x0000000000007b1d */ /* 0x000fe20000010000 */
[----:B0-----:R-:W-:-:S02]  /*87f0*/  LEA R52, P1, R11, R2, 0x1 ;  /* 0x000000020b347211 */ /* 0x001fc400078208ff */
[----:B---3--:R-:W-:Y:S02]  /*8800*/  PRMT R55, R76, 0x7632, R55 ;  /* 0x000076324c377816 */ /* 0x008fe40000000037 */
[----:B------:R-:W-:Y:S01]  /*8810*/  LEA.HI.X.SX32 R53, R11, R8, 0x1, P1 ;  /* 0x000000080b357211 */ /* 0x000fe200008f0eff */
[----:B------:R-:W-:Y:S01]  /*8820*/  IMAD R11, R9, 0x2, R11 ;  /* 0x00000002090b7824 */ /* 0x000fe200078e020b */
[C---:B------:R-:W-:Y:S02]  /*8830*/  ISETP.LT.AND P1, PT, R0.reuse, UR11, !P0 ;  /* 0x0000000b00007c0c */ /* 0x040fe4000c721270 */
[C---:B------:R-:W-:Y:S01]  /*8840*/  LOP3.LUT R54, R0.reuse, 0xc, RZ, 0xfc, !PT ;  /* 0x0000000c00367812 */ /* 0x040fe200078efcff */
[----:B------:R-:W0:Y:S04]  /*8850*/  LDS.128 R60, [R10+UR13] ;  /* 0x0000000d0a3c7984 */ /* 0x000e280008000c00 */
[----:B------:R-:W-:Y:S01]  /*8860*/  LDS.128 R20, [R10+UR13+0x800] ;  /* 0x0008000d0a147984 */ /* 0x000fe20008000c00 */
[----:B------:R-:W-:Y:S06]  /*8870*/  BAR.SYNC.DEFER_BLOCKING 0x0 ;  /* 0x0000000000007b1d */ /* 0x000fec0000010000 */
[----:B------:R-:W-:Y:S04]  /*8880*/  STS.128 [R3], R68 ;  /* 0x0000004403007388 */ /* 0x000fe80000000c00 */
[----:B------:R-:W-:Y:S01]  /*8890*/  STS.128 [R3+0x400], R32 ;  /* 0x0004002003007388 */ /* 0x000fe20000000c00 */
[----:B------:R-:W-:Y:S06]  /*88a0*/  BAR.SYNC.DEFER_BLOCKING 0x0 ;  /* 0x0000000000007b1d */ /* 0x000fec0000010000 */
[----:B------:R-:W3:Y:S04]  /*88b0*/  LDS.128 R28, [R10+UR13] ;  /* 0x0000000d0a1c7984 */ /* 0x000ee80008000c00 */
[----:B------:R-:W-:Y:S01]  /*88c0*/  LDS.128 R24, [R10+UR13+0x800] ;  /* 0x0008000d0a187984 */ /* 0x000fe20008000c00 */
[----:B------:R-:W-:Y:S06]  /*88d0*/  BAR.SYNC.DEFER_BLOCKING 0x0 ;  /* 0x0000000000007b1d */ /* 0x000fec0000010000 */
[----:B------:R-:W-:Y:S04]  /*88e0*/  STS.128 [R3], R84 ;  /* 0x0000005403007388 */ /* 0x000fe80000000c00 */
[----:B------:R-:W-:Y:S01]  /*88f0*/  STS.128 [R3+0x400], R40 ;  /* 0x0004002803007388 */ /* 0x000fe20000000c00 */
[----:B------:R-:W-:Y:S06]  /*8900*/  BAR.SYNC.DEFER_BLOCKING 0x0 ;  /* 0x0000000000007b1d */ /* 0x000fec0000010000 */
[----:B------:R-:W0:Y:S04]  /*8910*/  LDS.128 R36, [R10+UR13] ;  /* 0x0000000d0a247984 */ /* 0x000e280008000c00 */
[----:B------:R-:W-:Y:S01]  /*8920*/  LDS.128 R32, [R10+UR13+0x800] ;  /* 0x0008000d0a207984 */ /* 0x000fe20008000c00 */
[----:B------:R-:W-:Y:S06]  /*8930*/  BAR.SYNC.DEFER_BLOCKING 0x0 ;  /* 0x0000000000007b1d */ /* 0x000fec0000010000 */
[----:B------:R-:W-:Y:S04]  /*8940*/  STS.128 [R3], R100 ;  /* 0x0000006403007388 */ /* 0x000fe80000000c00 */
[----:B------:R1:W-:Y:S01]  /*8950*/  STS.128 [R3+0x400], R48 ;  /* 0x0004003003007388 */ /* 0x0003e20000000c00 */
[----:B------:R-:W-:Y:S01]  /*8960*/  BAR.SYNC.DEFER_BLOCKING 0x0 ;  /* 0x0000000000007b1d */ /* 0x000fe20000010000 */
[----:B-1----:R-:W-:-:S02]  /*8970*/  LOP3.LUT R48, R0, 0xe, RZ, 0xfc, !PT ;  /* 0x0000000e00307812 */ /* 0x002fc400078efcff */
[----:B------:R-:W-:Y:S02]  /*8980*/  PRMT R49, R77, 0x7632, R49 ;  /* 0x000076324d317816 */ /* 0x000fe40000000031 */
[----:B------:R-:W-:Y:S02]  /*8990*/  PRMT R50, R78, 0x7632, R50 ;  /* 0x000076324e327816 */ /* 0x000fe40000000032 */
[----:B------:R-:W-:Y:S01]  /*89a0*/  PRMT R51, R79, 0x7632, R51 ;  /* 0x000076324f337816 */ /* 0x000fe20000000033 */
[----:B------:R-:W1:Y:S04]  /*89b0*/  LDS.128 R44, [R10+UR13] ;  /* 0x0000000d0a2c7984 */ /* 0x000e680008000c00 */
[----:B------:R-:W-:Y:S01]  /*89c0*/  LDS.128 R40, [R10+UR13+0x800] ;  /* 0x0008000d0a287984 */ /* 0x000fe20008000c00 */
[----:B------:R-:W-:Y:S06]  /*89d0*/  BAR.SYNC.DEFER_BLOCKING 0x0 ;  /* 0x0000000000007b1d */ /* 0x000fec0000010000 */
[----:B------:R-:W-:Y:S04]  /*89e0*/  STS.128 [R3], R116 ;  /* 0x0000007403007388 */ /* 0x000fe80000000c00 */
[----:B------:R0:W-:Y:S01]  /*89f0*/  STS.128 [R3+0x400], R56 ;  /* 0x0004003803007388 */ /* 0x0001e20000000c00 */
[----:B------:R-:W-:Y:S01]  /*8a00*/  BAR.SYNC.DEFER_BLOCKING 0x0 ;  /* 0x0000000000007b1d */ /* 0x000fe20000010000 */
[----:B0-----:R-:W-:-:S02]  /*8a10*/  LOP3.LUT R3, R0, 0x12, RZ, 0xfc, !PT ;  /* 0x0000001200037812 */ /* 0x001fc400078efcff */
[----:B----4-:R-:W-:-:S03]  /*8a20*/  PRMT R57, R74, 0x7632, R57 ;  /* 0x000076324a397816 */ /* 0x010fc60000000039 */
[----:B------:R-:W-:Y:S01]  /*8a30*/  @P1 STG.E.U16 desc[UR26][R80.64], R76 ;  /* 0x0000004c50001986 */ /* 0x000fe2000c10151a */
[----:B------:R-:W-:Y:S02]  /*8a40*/  ISETP.LT.AND P1, PT, R54, UR11, !P0 ;  /* 0x0000000b36007c0c */ /* 0x000fe4000c721270 */
[----:B------:R-:W-:Y:S01]  /*8a50*/  LOP3.LUT R54, R0, 0x2a, RZ, 0xfc, !PT ;  /* 0x0000002a00367812 */ /* 0x000fe200078efcff */
[----:B------:R0:W-:Y:S01]  /*8a60*/  @P6 STG.E.U16 desc[UR26][R82.64], R55 ;  /* 0x0000003752006986 */ /* 0x0001e2000c10151a */
[----:B------:R-:W-:Y:S02]  /*8a70*/  ISETP.LT.AND P6, PT, R48, UR11, !P0 ;  /* 0x0000000b30007c0c */ /* 0x000fe4000c7c1270 */
[----:B------:R-:W-:Y:S01]  /*8a80*/  LOP3.LUT R48, R0, 0x10, RZ, 0xfc, !PT ;  /* 0x0000001000307812 */ /* 0x000fe200078efcff */
[----:B------:R-:W-:Y:S03]  /*8a90*/  @P3 STG.E.U16 desc[UR26][R88.64], R77 ;  /* 0x0000004d58003986 */ /* 0x000fe6000c10151a */
[----:B------:R-:W-:Y:S01]  /*8aa0*/  ISETP.LT.AND P3, PT, R48, UR11, !P0 ;  /* 0x0000000b30007c0c */ /* 0x000fe2000c761270 */
[----:B------:R-:W-:Y:S01]  /*8ab0*/  @P2 STG.E.U16 desc[UR26][R90.64], R49 ;  /* 0x000000315a002986 */ /* 0x000fe2000c10151a */
[----:B------:R-:W-:-:S02]  /*8ac0*/  ISETP.LT.AND P2, PT, R3, UR11, !P0 ;  /* 0x0000000b03007c0c */ /* 0x000fc4000c741270 */
[C---:B------:R-:W-:Y:S01]  /*8ad0*/  LOP3.LUT R3, R0.reuse, 0x16, RZ, 0xfc, !PT ;  /* 0x0000001600037812 */ /* 0x040fe200078efcff */
[----:B------:R-:W-:Y:S01]  /*8ae0*/  @P5 STG.E.U16 desc[UR26][R92.64], R78 ;  /* 0x0000004e5c005986 */ /* 0x000fe2000c10151a */
[C---:B------:R-:W-:Y:S02]  /*8af0*/  LOP3.LUT R48, R0.reuse, 0x14, RZ, 0xfc, !PT ;  /* 0x0000001400307812 */ /* 0x040fe400078efcff */
[----:B0-----:R-:W-:Y:S01]  /*8b00*/  PRMT R55, R73, 0x7632, R55 ;  /* 0x0000763249377816 */ /* 0x001fe20000000037 */
[----:B------:R-:W-:Y:S01]  /*8b10*/  @P4 STG.E.U16 desc[UR26][R94.64], R50 ;  /* 0x000000325e004986 */ /* 0x000fe2000c10151a */
[----:B------:R-:W-:Y:S02]  /*8b20*/  ISETP.LT.AND P4, PT, R3, UR11, !P0 ;  /* 0x0000000b03007c0c */ /* 0x000fe4000c781270 */
[----:B------:R-:W-:Y:S01]  /*8b30*/  LOP3.LUT R3, R0, 0x1a, RZ, 0xfc, !PT ;  /* 0x0000001a00037812 */ /* 0x000fe200078efcff */
[----:B------:R-:W-:Y:S01]  /*8b40*/  @P1 STG.E.U16 desc[UR26][R96.64], R79 ;  /* 0x0000004f60001986 */ /* 0x000fe2000c10151a */
[----:B------:R-:W-:-:S02]  /*8b50*/  ISETP.LT.AND P5, PT, R48, UR11, !P0 ;  /* 0x0000000b30007c0c */ /* 0x000fc4000c7a1270 */
[C---:B------:R-:W-:Y:S01]  /*8b60*/  LOP3.LUT R48, R0.reuse, 0x18, RZ, 0xfc, !PT ;  /* 0x0000001800307812 */ /* 0x040fe200078efcff */
[----:B------:R0:W-:Y:S01]  /*8b70*/  @P6 STG.E.U16 desc[UR26][R98.64], R51 ;  /* 0x0000003362006986 */ /* 0x0001e2000c10151a */
[----:B------:R-:W-:Y:S02]  /*8b80*/  ISETP.LT.AND P6, PT, R3, UR11, !P0 ;  /* 0x0000000b03007c0c */ /* 0x000fe4000c7c1270 */
[----:B------:R-:W-:Y:S01]  /*8b90*/  LOP3.LUT R3, R0, 0x1c, RZ, 0xfc, !PT ;  /* 0x0000001c00037812 */ /* 0x000fe200078efcff */
[----:B------:R-:W-:Y:S01]  /*8ba0*/  @P3 STG.E.U16 desc[UR26][R104.64], R72 ;  /* 0x0000004868003986 */ /* 0x000fe2000c10151a */
[----:B------:R-:W-:Y:S02]  /*8bb0*/  ISETP.LT.AND P1, PT, R48, UR11, !P0 ;  /* 0x0000000b30007c0c */ /* 0x000fe4000c721270 */
[----:B------:R-:W-:Y:S02]  /*8bc0*/  PRMT R48, R72, 0x7632, R48 ;  /* 0x0000763248307816 */ /* 0x000fe40000000030 */
[----:B------:R-:W-:-:S02]  /*8bd0*/  ISETP.LT.AND P3, PT, R3, UR11, !P0 ;  /* 0x0000000b03007c0c */ /* 0x000fc4000c761270 */
[C---:B------:R-:W-:Y:S01]  /*8be0*/  LOP3.LUT R3, R0.reuse, 0x1e, RZ, 0xfc, !PT ;  /* 0x0000001e00037812 */ /* 0x040fe200078efcff */
[----:B------:R4:W-:Y:S01]  /*8bf0*/  @P2 STG.E.U16 desc[UR26][R106.64], R48 ;  /* 0x000000306a002986 */ /* 0x0009e2000c10151a */
[C---:B0-----:R-:W-:Y:S02]  /*8c00*/  LOP3.LUT R51, R0.reuse, 0x28, RZ, 0xfc, !PT ;  /* 0x0000002800337812 */ /* 0x041fe400078efcff */
[----:B------:R-:W-:Y:S01]  /*8c10*/  ISETP.LT.AND P2, PT, R3, UR11, !P0 ;  /* 0x0000000b03007c0c */ /* 0x000fe2000c741270 */
[----:B------:R-:W-:Y:S01]  /*8c20*/  @P5 STG.E.U16 desc[UR26][R108.64], R73 ;  /* 0x000000496c005986 */ /* 0x000fe2000c10151a */
[----:B------:R-:W-:-:S03]  /*8c30*/  LOP3.LUT R3, R0, 0x20, RZ, 0xfc, !PT ;  /* 0x0000002000037812 */ /* 0x000fc600078efcff */
[----:B------:R0:W-:Y:S01]  /*8c40*/  @P4 STG.E.U16 desc[UR26][R110.64], R55 ;  /* 0x000000376e004986 */ /* 0x0001e2000c10151a */
[----:B------:R-:W-:Y:S02]  /*8c50*/  ISETP.LT.AND P5, PT, R3, UR11, !P0 ;  /* 0x0000000b03007c0c */ /* 0x000fe4000c7a1270 */
[C---:B------:R-:W-:Y:S01]  /*8c60*/  LOP3.LUT R3, R0.reuse, 0x22, RZ, 0xfc, !PT ;  /* 0x0000002200037812 */ /* 0x040fe200078efcff */
[----:B------:R-:W-:Y:S03]  /*8c70*/  @P1 STG.E.U16 desc[UR26][R112.64], R74 ;  /* 0x0000004a70001986 */ /* 0x000fe6000c10151a */
[----:B------:R-:W-:Y:S01]  /*8c80*/  ISETP.LT.AND P4, PT, R3, UR11, !P0 ;  /* 0x0000000b03007c0c */ /* 0x000fe2000c781270 */
[----:B------:R-:W-:Y:S01]  /*8c90*/  @P6 STG.E.U16 desc[UR26][R114.64], R57 ;  /* 0x0000003972006986 */ /* 0x000fe2000c10151a */
[C---:B------:R-:W-:Y:S02]  /*8ca0*/  LOP3.LUT R3, R0.reuse, 0x24, RZ, 0xfc, !PT ;  /* 0x0000002400037812 */ /* 0x040fe400078efcff */
[----:B----4-:R-:W-:Y:S01]  /*8cb0*/  LEA R48, P6, R11, R2, 0x1 ;  /* 0x000000020b307211 */ /* 0x010fe200078c08ff */
[----:B------:R4:W-:Y:S01]  /*8cc0*/  @P3 STG.E.U16 desc[UR26][R52.64], R75 ;  /* 0x0000004b34003986 */ /* 0x0009e2000c10151a */
[----:B------:R-:W-:Y:S01]  /*8cd0*/  ISETP.LT.AND P1, PT, R3, UR4, !P0 ;  /* 0x0000000403007c0c */ /* 0x000fe2000c721270 */
[----:B------:R-:W1:Y:S01]  /*8ce0*/  LDCU UR4, c[0x0][0x39c] ;  /* 0x00007380ff0477ac */ /* 0x000e620008000800 */
[----:B------:R-:W-:Y:S01]  /*8cf0*/  LEA.HI.X.SX32 R49, R11, R8, 0x1, P6 ;  /* 0x000000080b317211 */ /* 0x000fe200030f0eff */
[----:B------:R-:W-:Y:S01]  /*8d00*/  IMAD R11, R9, 0x2, R11 ;  /* 0x00000002090b7824 */ /* 0x000fe200078e020b */
[----:B------:R-:W-:-:S02]  /*8d10*/  LOP3.LUT R3, R0, 0x26, RZ, 0xfc, !PT ;  /* 0x0000002600037812 */ /* 0x000fc400078efcff */
[----:B0-----:R-:W-:Y:S02]  /*8d20*/  PRMT R55, R75, 0x7632, R55 ;  /* 0x000076324b377816 */ /* 0x001fe40000000037 */
[----:B------:R-:W-:Y:S01]  /*8d30*/  ISETP.LT.AND P3, PT, R3, UR5, !P0 ;  /* 0x0000000503007c0c */ /* 0x000fe2000c761270 */
[----:B------:R-:W-:Y:S01]  /*8d40*/  IMAD R3, R9, 0x2, R11 ;  /* 0x0000000209037824 */ /* 0x000fe200078e020b */
[----:B------:R-:W-:Y:S01]  /*8d50*/  LEA R50, P6, R11, R2, 0x1 ;  /* 0x000000020b327211 */ /* 0x000fe200078c08ff */
[----:B------:R5:W-:Y:S01]  /*8d60*/  @P2 STG.E.U16 desc[UR26][R48.64], R55 ;  /* 0x0000003730002986 */ /* 0x000be2000c10151a */
[----:B------:R-:W0:Y:S01]  /*8d70*/  LDCU UR5, c[0x0][0x39c] ;  /* 0x00007380ff0577ac */ /* 0x000e220008000800 */
[----:B-1----:R-:W-:Y:S01]  /*8d80*/  ISETP.LT.AND P2, PT, R51, UR4, !P0 ;  /* 0x0000000433007c0c */ /* 0x002fe2000c741270 */
[----:B------:R-:W1:Y:S01]  /*8d90*/  LDCU UR4, c[0x0][0x39c] ;  /* 0x00007380ff0477ac */ /* 0x000e620008000800 */
[----:B------:R-:W-:Y:S01]  /*8da0*/  LEA.HI.X.SX32 R51, R11, R8, 0x1, P6 ;  /* 0x000000080b337211 */ /* 0x000fe200030f0eff */
[----:B------:R-:W-:Y:S01]  /*8db0*/  IMAD R11, R9, 0x2, R3 ;  /* 0x00000002090b7824 */ /* 0x000fe200078e0203 */
[----:B----4-:R-:W-:-:S02]  /*8dc0*/  LEA R52, P6, R3, R2, 0x1 ;  /* 0x0000000203347211 */ /* 0x010fc400078c08ff */
[----:B-----5:R-:W-:Y:S01]  /*8dd0*/  PRMT R49, R64, 0x7632, R49 ;  /* 0x0000763240317816 */ /* 0x020fe20000000031 */
[----:B------:R-:W-:Y:S01]  /*8de0*/  @P5 STG.E.U16 desc[UR26][R50.64], R64 ;  /* 0x0000004032005986 */ /* 0x000fe2000c10151a */
[----:B------:R-:W-:Y:S02]  /*8df0*/  LEA.HI.X.SX32 R53, R3, R8, 0x1, P6 ;  /* 0x0000000803357211 */ /* 0x000fe400030f0eff */
[----:B------:R-:W-:Y:S02]  /*8e00*/  LEA R48, P6, R11, R2, 0x1 ;  /* 0x000000020b307211 */ /* 0x000fe400078c08ff */
[----:B------:R-:W-:Y:S01]  /*8e10*/  LOP3.LUT R3, R0, 0x2e, RZ, 0xfc, !PT ;  /* 0x0000002e00037812 */ /* 0x000fe200078efcff */
[----:B------:R4:W-:Y:S01]  /*8e20*/  @P4 STG.E.U16 desc[UR26][R52.64], R49 ;  /* 0x0000003134004986 */ /* 0x0009e2000c10151a */
[----:B0-----:R-:W-:Y:S01]  /*8e30*/  ISETP.LT.AND P5, PT, R54, UR5, !P0 ;  /* 0x0000000536007c0c */ /* 0x001fe2000c7a1270 */
[----:B------:R-:W0:Y:S01]  /*8e40*/  LDCU UR5, c[0x0][0x39c] ;  /* 0x00007380ff0577ac */ /* 0x000e220008000800 */
[----:B------:R-:W-:-:S02]  /*8e50*/  LOP3.LUT R54, R0, 0x2c, RZ, 0xfc, !PT ;  /* 0x0000002c00367812 */ /* 0x000fc400078efcff */
[----:B-1----:R-:W-:Y:S01]  /*8e60*/  ISETP.LT.AND P4, PT, R3, UR4, !P0 ;  /* 0x0000000403007c0c */ /* 0x002fe2000c781270 */
[----:B------:R-:W1:Y:S01]  /*8e70*/  LDCU UR4, c[0x0][0x39c] ;  /* 0x00007380ff0477ac */ /* 0x000e620008000800 */
[----:B----4-:R-:W-:Y:S01]  /*8e80*/  LEA.HI.X.SX32 R49, R11, R8, 0x1, P6 ;  /* 0x000000080b317211 */ /* 0x010fe200030f0eff */
[----:B------:R-:W-:Y:S01]  /*8e90*/  IMAD R11, R9, 0x2, R11 ;  /* 0x00000002090b7824 */ /* 0x000fe200078e020b */
[----:B--2---:R-:W-:Y:S01]  /*8ea0*/  ISETP.LT.AND P6, PT, R54, UR6, !P0 ;  /* 0x0000000636007c0c */ /* 0x004fe2000c7c1270 */
[----:B------:R-:W2:Y:S01]  /*8eb0*/  LDCU UR6, c[0x0][0x39c] ;  /* 0x00007380ff0677ac */ /* 0x000ea20008000800 */
[----:B------:R-:W-:Y:S01]  /*8ec0*/  LOP3.LUT R54, R0, 0x30, RZ, 0xfc, !PT ;  /* 0x0000003000367812 */ /* 0x000fe200078efcff */
[----:B------:R4:W-:Y:S01]  /*8ed0*/  @P1 STG.E.U16 desc[UR26][R48.64], R65 ;  /* 0x0000004130001986 */ /* 0x0009e2000c10151a */
[----:B------:R-:W-:Y:S01]  /*8ee0*/  LEA R50, P1, R11, R2, 0x1 ;  /* 0x000000020b327211 */ /* 0x000fe200078208ff */
[----:B------:R-:W-:-:S03]  /*8ef0*/  IMAD R3, R9, 0x2, R11 ;  /* 0x0000000209037824 */ /* 0x000fc600078e020b */
[----:B------:R-:W-:Y:S01]  /*8f00*/  LEA.HI.X.SX32 R51, R11, R8, 0x1, P1 ;  /* 0x000000080b337211 */ /* 0x000fe200008f0eff */
[----:B------:R-:W-:Y:S01]  /*8f10*/  IMAD R11, R9, 0x2, R3 ;  /* 0x00000002090b7824 */ /* 0x000fe200078e0203 */
[----:B------:R-:W-:-:S04]  /*8f20*/  LEA R52, P1, R3, R2, 0x1 ;  /* 0x0000000203347211 */ /* 0x000fc800078208ff */
[----:B------:R-:W-:Y:S02]  /*8f30*/  LEA.HI.X.SX32 R53, R3, R8, 0x1, P1 ;  /* 0x0000000803357211 */ /* 0x000fe400008f0eff */
[----:B----4-:R-:W-:Y:S02]  /*8f40*/  PRMT R49, R65, 0x7632, R49 ;  /* 0x0000763241317816 */ /* 0x010fe40000000031 */
[----:B------:R-:W-:Y:S02]  /*8f50*/  LOP3.LUT R3, R0, 0x32, RZ, 0xfc, !PT ;  /* 0x0000003200037812 */ /* 0x000fe400078efcff */
[----:B0-----:R-:W-:Y:S01]  /*8f60*/  ISETP.LT.AND P1, PT, R54, UR5, !P0 ;  /* 0x0000000536007c0c */ /* 0x001fe2000c721270 */
[----:B------:R0:W-:Y:S01]  /*8f70*/  @P3 STG.E.U16 desc[UR26][R50.64], R49 ;  /* 0x0000003132003986 */ /* 0x0001e2000c10151a */
[----:B------:R-:W-:Y:S01]  /*8f80*/  LEA R48, P3, R11, R2, 0x1 ;  /* 0x000000020b307211 */ /* 0x000fe200078608ff */
[----:B------:R-:W4:Y:S01]  /*8f90*/  LDCU UR5, c[0x0][0x39c] ;  /* 0x00007380ff0577ac */ /* 0x000f220008000800 */
[C---:B------:R-:W-:Y:S01]  /*8fa0*/  LOP3.LUT R54, R0.reuse, 0x36, RZ, 0xfc, !PT ;  /* 0x0000003600367812 */ /* 0x040fe200078efcff */
[----:B------:R5:W-:Y:S01]  /*8fb0*/  @P2 STG.E.U16 desc[UR26][R52.64], R66 ;  /* 0x0000004234002986 */ /* 0x000be2000c10151a */
[----:B-1----:R-:W-:Y:S01]  /*8fc0*/  ISETP.LT.AND P2, PT, R3, UR4, !P0 ;  /* 0x0000000403007c0c */ /* 0x002fe2000c741270 */
[----:B------:R-:W1:Y:S01]  /*8fd0*/  LDCU UR4, c[0x0][0x39c] ;  /* 0x00007380ff0477ac */ /* 0x000e620008000800 */
[----:B0-----:R-:W-:Y:S01]  /*8fe0*/  LEA.HI.X.SX32 R49, R11, R8, 0x1, P3 ;  /* 0x000000080b317211 */ /* 0x001fe200018f0eff */
[----:B------:R-:W-:Y:S01]  /*8ff0*/  IMAD R11, R9, 0x2, R11 ;  /* 0x00000002090b7824 */ /* 0x000fe200078e020b */
[----:B------:R-:W-:-:S02]  /*9000*/  LOP3.LUT R51, R0, 0x34, RZ, 0xfc, !PT ;  /* 0x0000003400337812 */ /* 0x000fc400078efcff */
[----:B-----5:R-:W-:Y:S01]  /*9010*/  PRMT R53, R66, 0x7632, R53 ;  /* 0x0000763242357816 */ /* 0x020fe20000000035 */
[----:B------:R-:W-:Y:S01]  /*9020*/  IMAD R3, R9, 0x2, R11 ;  /* 0x0000000209037824 */ /* 0x000fe200078e020b */
[----:B--2---:R-:W-:Y:S01]  /*9030*/  ISETP.LT.AND P3, PT, R51, UR6, !P0 ;  /* 0x0000000633007c0c */ /* 0x004fe2000c761270 */
[----:B------:R-:W0:Y:S02]  /*9040*/  LDCU UR6, c[0x0][0x39c] ;  /* 0x00007380ff0677ac */ /* 0x000e240008000800 */
[----:B------:R2:W-:Y:S01]  /*9050*/  @P5 STG.E.U16 desc[UR26][R48.64], R53 ;  /* 0x0000003530005986 */ /* 0x0005e2000c10151a */
[----:B------:R-:W-:-:S04]  /*9060*/  LEA R50, P5, R11, R2, 0x1 ;  /* 0x000000020b327211 */ /* 0x000fc800078a08ff */
[----:B------:R-:W-:Y:S01]  /*9070*/  LEA.HI.X.SX32 R51, R11, R8, 0x1, P5 ;  /* 0x000000080b337211 */ /* 0x000fe200028f0eff */
[----:B------:R-:W-:Y:S01]  /*9080*/  IMAD R11, R9, 0x2, R3 ;  /* 0x00000002090b7824 */ /* 0x000fe200078e0203 */
[----:B------:R-:W-:-:S03]  /*9090*/  LEA R52, P5, R3, R2, 0x1 ;  /* 0x0000000203347211 */ /* 0x000fc600078a08ff */
[----:B------:R-:W-:Y:S01]  /*90a0*/  @P6 STG.E.U16 desc[UR26][R50.64], R67 ;  /* 0x0000004332006986 */ /* 0x000fe2000c10151a */
[----:B--2---:R-:W-:Y:S02]  /*90b0*/  PRMT R49, R67, 0x7632, R49 ;  /* 0x0000763243317816 */ /* 0x004fe40000000031 */
[----:B------:R-:W-:Y:S02]  /*90c0*/  LEA.HI.X.SX32 R53, R3, R8, 0x1, P5 ;  /* 0x0000000803357211 */ /* 0x000fe400028f0eff */
[----:B------:R-:W-:Y:S02]  /*90d0*/  LEA R48, P6, R11, R2, 0x1 ;  /* 0x000000020b307211 */ /* 0x000fe400078c08ff */
[----:B-1----:R-:W-:Y:S01]  /*90e0*/  ISETP.LT.AND P5, PT, R54, UR4, !P0 ;  /* 0x0000000436007c0c */ /* 0x002fe2000c7a1270 */
[----:B------:R1:W-:Y:S01]  /*90f0*/  @P4 STG.E.U16 desc[UR26][R52.64], R49 ;  /* 0x0000003134004986 */ /* 0x0003e2000c10151a */
[C---:B------:R-:W-:Y:S01]  /*9100*/  LOP3.LUT R3, R0.reuse, 0x3a, RZ, 0xfc, !PT ;  /* 0x0000003a00037812 */ /* 0x040fe200078efcff */
[----:B------:R-:W2:Y:S01]  /*9110*/  LDCU UR4, c[0x0][0x39c] ;  /* 0x00007380ff0477ac */ /* 0x000ea20008000800 */
[----:B------:R-:W-:-:S04]  /*9120*/  LOP3.LUT R54, R0, 0x38, RZ, 0xfc, !PT ;  /* 0x0000003800367812 */ /* 0x000fc800078efcff */
[----:B----4-:R-:W-:Y:S01]  /*9130*/  ISETP.LT.AND P4, PT, R54, UR5, !P0 ;  /* 0x0000000536007c0c */ /* 0x010fe2000c781270 */
[----:B------:R-:W4:Y:S01]  /*9140*/  LDCU UR5, c[0x0][0x39c] ;  /* 0x00007380ff0577ac */ /* 0x000f220008000800 */
[----:B------:R-:W-:Y:S02]  /*9150*/  LOP3.LUT R54, R0, 0x3c, RZ, 0xfc, !PT ;  /* 0x0000003c00367812 */ /* 0x000fe400078efcff */
[----:B-1----:R-:W-:Y:S01]  /*9160*/  LEA.HI.X.SX32 R49, R11, R8, 0x1, P6 ;  /* 0x000000080b317211 */ /* 0x002fe200030f0eff */
[----:B------:R-:W-:Y:S01]  /*9170*/  IMAD R11, R9, 0x2, R11 ;  /* 0x00000002090b7824 */ /* 0x000fe200078e020b */
[----:B0-----:R-:W-:Y:S01]  /*9180*/  ISETP.LT.AND P6, PT, R3, UR6, !P0 ;  /* 0x0000000603007c0c */ /* 0x001fe2000c7c1270 */
[----:B------:R-:W0:Y:S02]  /*9190*/  LDCU UR6, c[0x0][0x39c] ;  /* 0x00007380ff0677ac */ /* 0x000e240008000800 */
[----:B------:R1:W-:Y:S01]  /*91a0*/  @P1 STG.E.U16 desc[UR26][R48.64], R60 ;  /* 0x0000003c30001986 */ /* 0x0003e2000c10151a */
[----:B------:R-:W-:Y:S01]  /*91b0*/  LEA R50, P1, R11, R2, 0x1 ;  /* 0x000000020b327211 */ /* 0x000fe200078208ff */
[----:B------:R-:W-:-:S03]  /*91c0*/  IMAD R3, R9, 0x2, R11 ;  /* 0x0000000209037824 */ /* 0x000fc600078e020b */
[----:B------:R-:W-:Y:S01]  /*91d0*/  LEA.HI.X.SX32 R51, R11, R8, 0x1, P1 ;  /* 0x000000080b337211 */ /* 0x000fe200008f0eff */
[----:B------:R-:W-:Y:S01]  /*91e0*/  IMAD R11, R9, 0x2, R3 ;  /* 0x00000002090b7824 */ /* 0x000fe200078e0203 */
[----:B------:R-:W-:-:S04]  /*91f0*/  LEA R52, P1, R3, R2, 0x1 ;  /* 0x0000000203347211 */ /* 0x000fc800078208ff */
[----:B------:R-:W-:Y:S02]  /*9200*/  LEA.HI.X.SX32 R53, R3, R8, 0x1, P1 ;  /* 0x0000000803357211 */ /* 0x000fe400008f0eff */
[----:B-1----:R-:W-:Y:S02]  /*9210*/  PRMT R49, R60, 0x7632, R49 ;  /* 0x000076323c317816 */ /* 0x002fe40000000031 */
[----:B--2---:R-:W-:Y:S01]  /*9220*/  ISETP.LT.AND P1, PT, R54, UR4, !P0 ;  /* 0x0000000436007c0c */ /* 0x004fe2000c721270 */
[----:B------:R-:W1:Y:S01]  /*9230*/  LDCU UR4, c[0x0][0x39c] ;  /* 0x00007380ff0477ac */ /* 0x000e620008000800 */
[C---:B------:R-:W-:Y:S01]  /*9240*/  LOP3.LUT R3, R0.reuse, 0x3e, RZ, 0xfc, !PT ;  /* 0x0000003e00037812 */ /* 0x040fe200078efcff */
[----:B------:R2:W-:Y:S01]  /*9250*/  @P2 STG.E.U16 desc[UR26][R50.64], R49 ;  /* 0x0000003132002986 */ /* 0x0005e2000c10151a */
[C---:B------:R-:W-:Y:S02]  /*9260*/  LEA R48, P2, R11.reuse, R2, 0x1 ;  /* 0x000000020b307211 */ /* 0x040fe400078408ff */
[C---:B------:R-:W-:Y:S01]  /*9270*/  LOP3.LUT R54, R0.reuse, 0x44, RZ, 0xfc, !PT ;  /* 0x0000004400367812 */ /* 0x040fe200078efcff */
[----:B------:R5:W-:Y:S01]  /*9280*/  @P3 STG.E.U16 desc[UR26][R52.64], R61 ;  /* 0x0000003d34003986 */ /* 0x000be2000c10151a */
[----:B--2---:R-:W-:Y:S01]  /*9290*/  LEA.HI.X.SX32 R49, R11, R8, 0x1, P2 ;  /* 0x000000080b317211 */ /* 0x004fe200010f0eff */
[----:B------:R-:W-:Y:S01]  /*92a0*/  IMAD R11, R9, 0x2, R11 ;  /* 0x00000002090b7824 */ /* 0x000fe200078e020b */
[----:B----4-:R-:W-:Y:S01]  /*92b0*/  ISETP.LT.AND P2, PT, R3, UR5, !P0 ;  /* 0x0000000503007c0c */ /* 0x010fe2000c741270 */
[----:B------:R-:W2:Y:S01]  /*92c0*/  LDCU UR5, c[0x0][0x39c] ;  /* 0x00007380ff0577ac */ /* 0x000ea20008000800 */
[----:B-----5:R-:W-:Y:S01]  /*92d0*/  PRMT R53, R61, 0x7632, R53 ;  /* 0x000076323d357816 */ /* 0x020fe20000000035 */
[----:B------:R-:W-:Y:S01]  /*92e0*/  IMAD R3, R9, 0x2, R11 ;  /* 0x0000000209037824 */ /* 0x000fe200078e020b */
[----:B------:R-:W-:-:S03]  /*92f0*/  LOP3.LUT R51, R0, 0x40, RZ, 0xfc, !PT ;  /* 0x0000004000337812 */ /* 0x000fc600078efcff */
[----:B------:R4:W-:Y:S01]  /*9300*/  @P5 STG.E.U16 desc[UR26][R48.64], R53 ;  /* 0x0000003530005986 */ /* 0x0009e2000c10151a */
[----:B------:R-:W-:Y:S02]  /*9310*/  LEA R50, P5, R11, R2, 0x1 ;  /* 0x000000020b327211 */ /* 0x000fe400078a08ff */
[----:B0-----:R-:W-:Y:S01]  /*9320*/  ISETP.LT.AND P3, PT, R51, UR6, !P0 ;  /* 0x0000000633007c0c */ /* 0x001fe2000c761270 */
[----:B------:R-:W0:Y:S01]  /*9330*/  LDCU UR6, c[0x0][0x39c] ;  /* 0x00007380ff0677ac */ /* 0x000e220008000800 */
[----:B------:R-:W-:Y:S02]  /*9340*/  LEA.HI.X.SX32 R51, R11, R8, 0x1, P5 ;  /* 0x000000080b337211 */ /* 0x000fe400028f0eff */
[C---:B------:R-:W-:Y:S02]  /*9350*/  LEA R52, P5, R3.reuse, R2, 0x1 ;  /* 0x0000000203347211 */ /* 0x040fe400078a08ff */
[----:B------:R-:W-:Y:S01]  /*9360*/  LOP3.LUT R11, R0, 0x42, RZ, 0xfc, !PT ;  /* 0x00000042000b7812 */ /* 0x000fe200078efcff */
[----:B------:R5:W-:Y:S01]  /*9370*/  @P4 STG.E.U16 desc[UR26][R50.64], R62 ;  /* 0x0000003e32004986 */ /* 0x000be2000c10151a */
[----:B----4-:R-:W-:Y:S01]  /*9380*/  LEA.HI.X.SX32 R53, R3, R8, 0x1, P5 ;  /* 0x0000000803357211 */ /* 0x010fe200028f0eff */
[----:B------:R-:W-:Y:S01]  /*9390*/  IMAD R3, R9, 0x2, R3 ;  /* 0x0000000209037824 */ /* 0x000fe200078e0203 */
[----:B-1----:R-:W-:Y:S01]  /*93a0*/  ISETP.LT.AND P4, PT, R11, UR4, !P0 ;  /* 0x000000040b007c0c */ /* 0x002fe2000c781270 */
[----:B------:R-:W1:Y:S01]  /*93b0*/  LDCU UR4, c[0x0][0x39c] ;  /* 0x00007380ff0477ac */ /* 0x000e620008000800 */
[----:B------:R-:W-:Y:S01]  /*93c0*/  PRMT R49, R62, 0x7632, R49 ;  /* 0x000076323e317816 */ /* 0x000fe20000000031 */
[----:B------:R-:W-:Y:S01]  /*93d0*/  IMAD R11, R9, 0x2, R3 ;  /* 0x00000002090b7824 */ /* 0x000fe200078e0203 */
[----:B------:R-:W-:-:S03]  /*93e0*/  LEA R48, P5, R3, R2, 0x1 ;  /* 0x0000000203307211 */ /* 0x000fc600078a08ff */
[----:B------:R4:W-:Y:S01]  /*93f0*/  @P6 STG.E.U16 desc[UR26][R52.64], R49 ;  /* 0x0000003134006986 */ /* 0x0009e2000c10151a */
[----:B-----5:R-:W-:Y:S02]  /*9400*/  LOP3.LUT R51, R0, 0x48, RZ, 0xfc, !PT ;  /* 0x0000004800337812 */ /* 0x020fe400078efcff */
[----:B----4-:R-:W-:Y:S02]  /*9410*/  LEA.HI.X.SX32 R49, R3, R8, 0x1, P5 ;  /* 0x0000000803317211 */ /* 0x010fe400028f0eff */
[----:B--2---:R-:W-:Y:S01]  /*9420*/  ISETP.LT.AND P5, PT, R54, UR5, !P0 ;  /* 0x0000000536007c0c */ /* 0x004fe2000c7a1270 */
[----:B------:R-:W2:Y:S01]  /*9430*/  LDCU UR5, c[0x0][0x39c] ;  /* 0x00007380ff0577ac */ /* 0x000ea20008000800 */
[----:B------:R-:W-:Y:S01]  /*9440*/  LEA R54, P6, R11, R2, 0x1 ;  /* 0x000000020b367211 */ /* 0x000fe200078c08ff */
[----:B------:R4:W-:Y:S01]  /*9450*/  @P1 STG.E.U16 desc[UR26][R48.64], R63 ;  /* 0x0000003f30001986 */ /* 0x0009e2000c10151a */
[----:B------:R-:W-:Y:S02]  /*9460*/  PRMT R53, R63, 0x7632, R53 ;  /* 0x000076323f357816 */ /* 0x000fe40000000035 */
[----:B------:R-:W-:Y:S01]  /*9470*/  LEA.HI.X.SX32 R55, R11, R8, 0x1, P6 ;  /* 0x000000080b377211 */ /* 0x000fe200030f0eff */
[----:B------:R-:W-:Y:S01]  /*9480*/  IMAD R11, R9, 0x2, R11 ;  /* 0x00000002090b7824 */ /* 0x000fe200078e020b */
[----:B------:R-:W-:-:S02]  /*9490*/  LOP3.LUT R3, R0, 0x46, RZ, 0xfc, !PT ;  /* 0x0000004600037812 */ /* 0x000fc400078efcff */
[----:B------:R-:W-:Y:S01]  /*94a0*/  LOP3.LUT R52, R0, 0x4a, RZ, 0xfc, !PT ;  /* 0x0000004a00347812 */ /* 0x000fe200078efcff */
[----:B------:R5:W-:Y:S01]  /*94b0*/  @P2 STG.E.U16 desc[UR26][R54.64], R53 ;  /* 0x0000003536002986 */ /* 0x000be2000c10151a */
[----:B0-----:R-:W-:Y:S01]  /*94c0*/  ISETP.LT.AND P1, PT, R3, UR6, !P0 ;  /* 0x0000000603007c0c */ /* 0x001fe2000c721270 */
[----:B------:R-:W-:Y:S01]  /*94d0*/  IMAD R3, R9, 0x2, R11 ;  /* 0x0000000209037824 */ /* 0x000fe200078e020b */
[----:B------:R-:W-:Y:S01]  /*94e0*/  LEA R50, P6, R11, R2, 0x1 ;  /* 0x000000020b327211 */ /* 0x000fe200078c08ff */
[----:B------:R-:W0:Y:S01]  /*94f0*/  LDCU UR6, c[0x0][0x39c] ;  /* 0x00007380ff0677ac */ /* 0x000e220008000800 */
[----:B-1----:R-:W-:Y:S02]  /*9500*/  ISETP.LT.AND P2, PT, R51, UR4, !P0 ;  /* 0x0000000433007c0c */ /* 0x002fe4000c741270 */
[----:B------:R-:W-:Y:S01]  /*9510*/  LEA.HI.X.SX32 R51, R11, R8, 0x1, P6 ;  /* 0x000000080b337211 */ /* 0x000fe200030f0eff */
[----:B------:R-:W1:Y:S01]  /*9520*/  LDCU UR4, c[0x0][0x39c] ;  /* 0x00007380ff0477ac */ /* 0x000e620008000800 */
[----:B----4-:R-:W-:Y:S01]  /*9530*/  LEA R48, P6, R3, R2, 0x1 ;  /* 0x0000000203307211 */ /* 0x010fe200078c08ff */
[----:B------:R-:W-:-:S02]  /*9540*/  IMAD R11, R9, 0x2, R3 ;  /* 0x00000002090b7824 */ /* 0x000fc400078e0203 */
[----:B---3--:R3:W-:Y:S01]  /*9550*/  @P3 STG.E.U16 desc[UR26][R50.64], R28 ;  /* 0x0000001c32003986 */ /* 0x0087e2000c10151a */
[----:B------:R-:W-:Y:S02]  /*9560*/  LEA.HI.X.SX32 R49, R3, R8, 0x1, P6 ;  /* 0x0000000803317211 */ /* 0x000fe400030f0eff */
[----:B--2---:R-:W-:Y:S01]  /*9570*/  ISETP.LT.AND P3, PT, R52, UR5, !P0 ;  /* 0x0000000534007c0c */ /* 0x004fe2000c761270 */
[----:B------:R-:W2:Y:S01]  /*9580*/  LDCU UR5, c[0x0][0x39c] ;  /* 0x00007380ff0577ac */ /* 0x000ea20008000800 */
[C---:B------:R-:W-:Y:S02]  /*9590*/  LEA R52, P6, R11.reuse, R2, 0x1 ;  /* 0x000000020b347211 */ /* 0x040fe400078c08ff */
[----:B-----5:R-:W-:Y:S02]  /*95a0*/  PRMT R55, R28, 0x7632, R55 ;  /* 0x000076321c377816 */ /* 0x020fe40000000037 */
[C---:B------:R-:W-:Y:S02]  /*95b0*/  LOP3.LUT R3, R0.reuse, 0x4e, RZ, 0xfc, !PT ;  /* 0x0000004e00037812 */ /* 0x040fe400078efcff */
[----:B------:R-:W-:Y:S01]  /*95c0*/  LEA.HI.X.SX32 R53, R11, R8, 0x1, P6 ;  /* 0x000000080b357211 */ /* 0x000fe200030f0eff */
[----:B------:R-:W-:Y:S01]  /*95d0*/  IMAD R11, R9, 0x2, R11 ;  /* 0x00000002090b7824 */ /* 0x000fe200078e020b */
[----:B------:R4:W-:Y:S01]  /*95e0*/  @P4 STG.E.U16 desc[UR26][R48.64], R55 ;  /* 0x0000003730004986 */ /* 0x0009e2000c10151a */
[----:B-1----:R-:W-:Y:S01]  /*95f0*/  ISETP.LT.AND P6, PT, R3, UR4, !P0 ;  /* 0x0000000403007c0c */ /* 0x002fe2000c7c1270 */
[----:B------:R-:W1:Y:S01]  /*9600*/  LDCU UR4, c[0x0][0x39c] ;  /* 0x00007380ff0477ac */ /* 0x000e620008000800 */
[----:B------:R-:W-:Y:S01]  /*9610*/  LOP3.LUT R54, R0, 0x4c, RZ, 0xfc, !PT ;  /* 0x0000004c00367812 */ /* 0x000fe200078efcff */
[----:B------:R5:W-:Y:S01]  /*9620*/  @P5 STG.E.U16 desc[UR26][R52.64], R29 ;  /* 0x0000001d34005986 */ /* 0x000be2000c10151a */
[----:B---3--:R-:W-:Y:S01]  /*9630*/  LEA R50, P5, R11, R2, 0x1 ;  /* 0x000000020b327211 */ /* 0x008fe200078a08ff */
[----:B------:R-:W-:Y:S01]  /*9640*/  IMAD R3, R9, 0x2, R11 ;  /* 0x0000000209037824 */ /* 0x000fe200078e020b */
[----:B0-----:R-:W-:Y:S01]  /*9650*/  ISETP.LT.AND P4, PT, R54, UR6, !P0 ;  /* 0x0000000636007c0c */ /* 0x001fe2000c781270 */
[----:B------:R-:W0:Y:S01]  /*9660*/  LDCU UR6, c[0x0][0x39c] ;  /* 0x00007380ff0677ac */ /* 0x000e220008000800 */
[----:B------:R-:W-:Y:S01]  /*9670*/  LEA.HI.X.SX32 R51, R11, R8, 0x1, P5 ;  /* 0x000000080b337211 */ /* 0x000fe200028f0eff */
[----:B------:R-:W-:Y:S01]  /*9680*/  IMAD R11, R9, 0x2, R3 ;  /* 0x00000002090b7824 */ /* 0x000fe200078e0203 */
[----:B------:R-:W-:-:S02]  /*9690*/  LOP3.LUT R28, R0, 0x50, RZ, 0xfc, !PT ;  /* 0x00000050001c7812 */ /* 0x000fc400078efcff */
[----:B----4-:R-:W-:Y:S02]  /*96a0*/  LEA R48, P5, R3, R2, 0x1 ;  /* 0x0000000203307211 */ /* 0x010fe400078a08ff */
[----:B-----5:R-:W-:Y:S02]  /*96b0*/  PRMT R53, R29, 0x7632, R53 ;  /* 0x000076321d357816 */ /* 0x020fe40000000035 */
[----:B------:R-:W-:Y:S02]  /*96c0*/  LEA.HI.X.SX32 R49, R3, R8, 0x1, P5 ;  /* 0x0000000803317211 */ /* 0x000fe400028f0eff */
[----:B------:R-:W-:Y:S01]  /*96d0*/  LOP3.LUT R3, R0, 0x52, RZ, 0xfc, !PT ;  /* 0x0000005200037812 */ /* 0x000fe200078efcff */
[----:B------:R3:W-:Y:S01]  /*96e0*/  @P1 STG.E.U16 desc[UR26][R50.64], R53 ;  /* 0x0000003532001986 */ /* 0x0007e2000c10151a */
[----:B--2---:R-:W-:Y:S01]  /*96f0*/  ISETP.LT.AND P1, PT, R28, UR5, !P0 ;  /* 0x000000051c007c0c */ /* 0x004fe2000c721270 */
[----:B------:R-:W2:Y:S01]  /*9700*/  LDCU UR5, c[0x0][0x39c] ;  /* 0x00007380ff0577ac */ /* 0x000ea20008000800 */
[----:B------:R-:W-:Y:S01]  /*9710*/  LEA R28, P5, R11, R2, 0x1 ;  /* 0x000000020b1c7211 */ /* 0x000fe200078a08ff */
[----:B------:R4:W-:Y:S01]  /*9720*/  @P2 STG.E.U16 desc[UR26][R48.64], R30 ;  /* 0x0000001e30002986 */ /* 0x0009e2000c10151a */
[----:B-1----:R-:W-:Y:S01]  /*9730*/  ISETP.LT.AND P2, PT, R3, UR4, !P0 ;  /* 0x0000000403007c0c */ /* 0x002fe2000c741270 */
[----:B------:R-:W1:Y:S01]  /*9740*/  LDCU UR4, c[0x0][0x39c] ;  /* 0x00007380ff0477ac */ /* 0x000e620008000800 */
[----:B------:R-:W-:Y:S01]  /*9750*/  LEA.HI.X.SX32 R29, R11, R8, 0x1, P5 ;  /* 0x000000080b1d7211 */ /* 0x000fe200028f0eff */
[----:B------:R-:W-:Y:S01]  /*9760*/  IMAD R11, R9, 0x2, R11 ;  /* 0x00000002090b7824 */ /* 0x000fe200078e020b */
[----:B---3--:R-:W-:-:S03]  /*9770*/  LOP3.LUT R51, R0, 0x54, RZ, 0xfc, !PT ;  /* 0x0000005400337812 */ /* 0x008fc600078efcff */
[----:B------:R-:W-:Y:S01]  /*9780*/  IMAD R3, R9, 0x2, R11 ;  /* 0x0000000209037824 */ /* 0x000fe200078e020b */
[----:B------:R-:W-:Y:S02]  /*9790*/  LEA R50, P5, R11, R2, 0x1 ;  /* 0x000000020b327211 */ /* 0x000fe400078a08ff */
[----:B----4-:R-:W-:Y:S02]  /*97a0*/  PRMT R49, R30, 0x7632, R49 ;  /* 0x000076321e317816 */ /* 0x010fe40000000031 */
[----:B------:R-:W-:-:S03]  /*97b0*/  LOP3.LUT R30, R0, 0x56, RZ, 0xfc, !PT ;  /* 0x00000056001e7812 */ /* 0x000fc600078efcff */
[----:B------:R3:W-:Y:S01]  /*97c0*/  @P3 STG.E.U16 desc[UR26][R28.64], R49 ;  /* 0x000000311c003986 */ /* 0x0007e2000c10151a */
[----:B0-----:R-:W-:Y:S01]  /*97d0*/  ISETP.LT.AND P3, PT, R51, UR6, !P0 ;  /* 0x0000000633007c0c */ /* 0x001fe2000c761270 */
[----:B------:R-:W0:Y:S01]  /*97e0*/  LDCU UR6, c[0x0][0x39c] ;  /* 0x00007380ff0677ac */ /* 0x000e220008000800 */
[----:B------:R-:W-:Y:S01]  /*97f0*/  LEA.HI.X.SX32 R51, R11, R8, 0x1, P5 ;  /* 0x000000080b337211 */ /* 0x000fe200028f0eff */
[----:B------:R-:W-:Y:S01]  /*9800*/  IMAD R11, R9, 0x2, R3 ;  /* 0x00000002090b7824 */ /* 0x000fe200078e0203 */
[----:B------:R-:W-:-:S03]  /*9810*/  LEA R48, P5, R3, R2, 0x1 ;  /* 0x0000000203307211 */ /* 0x000fc600078a08ff */
[----:B------:R4:W-:Y:S01]  /*9820*/  @P4 STG.E.U16 desc[UR26][R50.64], R31 ;  /* 0x0000001f32004986 */ /* 0x0009e2000c10151a */
[----:B-1----:R-:W-:Y:S01]  /*9830*/  ISETP.LT.AND P4, PT, R30, UR4, !P0 ;  /* 0x000000041e007c0c */ /* 0x002fe2000c781270 */
[----:B------:R-:W1:Y:S01]  /*9840*/  LDCU UR4, c[0x0][0x39c] ;  /* 0x00007380ff0477ac */ /* 0x000e620008000800 */
[C---:B------:R-:W-:Y:S02]  /*9850*/  LOP3.LUT R30, R0.reuse, 0x58, RZ, 0xfc, !PT ;  /* 0x00000058001e7812 */ /* 0x040fe400078efcff */
[----:B---3--:R-:W-:Y:S02]  /*9860*/  PRMT R29, R31, 0x7632, R29 ;  /* 0x000076321f1d7816 */ /* 0x008fe4000000001d */
[----:B------:R-:W-:Y:S02]  /*9870*/  LEA.HI.X.SX32 R49, R3, R8, 0x1, P5 ;  /* 0x0000000803317211 */ /* 0x000fe400028f0eff */
[----:B------:R-:W-:Y:S02]  /*9880*/  LEA R28, P5, R11, R2, 0x1 ;  /* 0x000000020b1c7211 */ /* 0x000fe400078a08ff */
[----:B------:R-:W-:Y:S01]  /*9890*/  LOP3.LUT R3, R0, 0x5a, RZ, 0xfc, !PT ;  /* 0x0000005a00037812 */ /* 0x000fe200078efcff */
[----:B------:R3:W-:Y:S01]  /*98a0*/  @P6 STG.E.U16 desc[UR26][R48.64], R29 ;  /* 0x0000001d30006986 */ /* 0x0007e2000c10151a */
[----:B--2---:R-:W-:Y:S01]  /*98b0*/  ISETP.LT.AND P6, PT, R30, UR5, !P0 ;  /* 0x000000051e007c0c */ /* 0x004fe2000c7c1270 */
[----:B------:R-:W2:Y:S01]  /*98c0*/  LDCU UR5, c[0x0][0x39c] ;  /* 0x00007380ff0577ac */ /* 0x000ea20008000800 */
[----:B----4-:R-:W-:-:S02]  /*98d0*/  LOP3.LUT R50, R0, 0x5c, RZ, 0xfc, !PT ;  /* 0x0000005c00327812 */ /* 0x010fc400078efcff */
[----:B---3--:R-:W-:Y:S01]  /*98e0*/  LEA.HI.X.SX32 R29, R11, R8, 0x1, P5 ;  /* 0x000000080b1d7211 */ /* 0x008fe200028f0eff */
        /* <DEDUP_REMOVED lines=10> */
[----:B---3--:R-:W-:Y:S02]  /*9990*/  PRMT R29, R36, 0x7632, R29 ;  /* 0x00007632241d7816 */ /* 0x008fe4000000001d */
[----:B-1----:R-:W-:Y:S01]  /*99a0*/  ISETP.LT.AND P1, PT, R50, UR4, !P0 ;  /* 0x0000000432007c0c */ /* 0x002fe2000c721270 */
[----:B------:R-:W1:Y:S01]  /*99b0*/  LDCU UR4, c[0x0][0x39c] ;  /* 0x00007380ff0477ac */ /* 0x000e620008000800 */
[----:B------:R-:W-:Y:S01]  /*99c0*/  LOP3.LUT R3, R0, 0x5e, RZ, 0xfc, !PT ;  /* 0x0000005e00037812 */ /* 0x000fe200078efcff */
[----:B------:R3:W-:Y:S01]  /*99d0*/  @P2 STG.E.U16 desc[UR26][R30.64], R29 ;  /* 0x0000001d1e002986 */ /* 0x0007e2000c10151a */
[----:B------:R-:W-:-:S03]  /*99e0*/  LEA R28, P2, R11, R2, 0x1 ;  /* 0x000000020b1c7211 */ /* 0x000fc600078408ff */
[----:B------:R4:W-:Y:S01]  /*99f0*/  @P3 STG.E.U16 desc[UR26][R48.64], R37 ;  /* 0x0000002530003986 */ /* 0x0009e2000c10151a */
[----:B---3--:R-:W-:Y:S01]  /*9a00*/  LEA.HI.X.SX32 R29, R11, R8, 0x1, P2 ;  /* 0x000000080b1d7211 */ /* 0x008fe200010f0eff */
[----:B------:R-:W-:Y:S01]  /*9a10*/  IMAD R11, R9, 0x2, R11 ;  /* 0x00000002090b7824 */ /* 0x000fe200078e020b */
[C---:B------:R-:W-:Y:S02]  /*9a20*/  LOP3.LUT R31, R0.reuse, 0x60, RZ, 0xfc, !PT ;  /* 0x00000060001f7812 */ /* 0x040fe400078efcff */
[----:B----4-:R-:W-:Y:S02]  /*9a30*/  PRMT R49, R37, 0x7632, R49 ;  /* 0x0000763225317816 */ /* 0x010fe40000000031 */
[----:B--2---:R-:W-:Y:S01]  /*9a40*/  ISETP.LT.AND P2, PT, R3, UR5, !P0 ;  /* 0x0000000503007c0c */ /* 0x004fe2000c741270 */
[----:B------:R-:W-:Y:S01]  /*9a50*/  IMAD R3, R9, 0x2, R11 ;  /* 0x0000000209037824 */ /* 0x000fe200078e020b */
[----:B0-----:R-:W-:Y:S01]  /*9a60*/  ISETP.LT.AND P3, PT, R31, UR6, !P0 ;  /* 0x000000061f007c0c */ /* 0x001fe2000c761270 */
[----:B------:R0:W-:Y:S01]  /*9a70*/  @P4 STG.E.U16 desc[UR26][R28.64], R49 ;  /* 0x000000311c004986 */ /* 0x0001e2000c10151a */
[----:B------:R-:W-:Y:S01]  /*9a80*/  LEA R30, P4, R11, R2, 0x1 ;  /* 0x000000020b1e7211 */ /* 0x000fe200078808ff */
[----:B------:R-:W2:Y:S01]  /*9a90*/  LDCU UR6, c[0x0][0x39c] ;  /* 0x00007380ff0677ac */ /* 0x000ea20008000800 */
[----:B------:R-:W-:-:S02]  /*9aa0*/  LOP3.LUT R48, R0, 0x62, RZ, 0xfc, !PT ;  /* 0x0000006200307812 */ /* 0x000fc400078efcff */
[----:B------:R-:W-:Y:S01]  /*9ab0*/  LEA.HI.X.SX32 R31, R11, R8, 0x1, P4 ;  /* 0x000000080b1f7211 */ /* 0x000fe200020f0eff */
[----:B------:R-:W-:Y:S01]  /*9ac0*/  IMAD R11, R9, 0x2, R3 ;  /* 0x00000002090b7824 */ /* 0x000fe200078e0203 */
[C---:B------:R-:W-:Y:S01]  /*9ad0*/  LEA R36, P4, R3.reuse, R2, 0x1 ;  /* 0x0000000203247211 */ /* 0x040fe200078808ff */
[----:B------:R-:W3:Y:S02]  /*9ae0*/  LDCU UR5, c[0x0][0x39c] ;  /* 0x00007380ff0577ac */ /* 0x000ee40008000800 */
[----:B------:R4:W-:Y:S01]  /*9af0*/  @P6 STG.E.U16 desc[UR26][R30.64], R38 ;  /* 0x000000261e006986 */ /* 0x0009e2000c10151a */
[----:B------:R-:W-:Y:S02]  /*9b00*/  LEA.HI.X.SX32 R37, R3, R8, 0x1, P4 ;  /* 0x0000000803257211 */ /* 0x000fe400020f0eff */
[----:B0-----:R-:W-:Y:S02]  /*9b10*/  PRMT R29, R38, 0x7632, R29 ;  /* 0x00007632261d7816 */ /* 0x001fe4000000001d */
[----:B------:R-:W-:-:S02]  /*9b20*/  LEA R28, P6, R11, R2, 0x1 ;  /* 0x000000020b1c7211 */ /* 0x000fc400078c08ff */
[----:B-1----:R-:W-:Y:S01]  /*9b30*/  ISETP.LT.AND P4, PT, R48, UR4, !P0 ;  /* 0x0000000430007c0c */ /* 0x002fe2000c781270 */
[----:B------:R-:W0:Y:S01]  /*9b40*/  LDCU UR4, c[0x0][0x39c] ;  /* 0x00007380ff0477ac */ /* 0x000e220008000800 */
[----:B------:R1:W-:Y:S01]  /*9b50*/  @P5 STG.E.U16 desc[UR26][R36.64], R29 ;  /* 0x0000001d24005986 */ /* 0x0003e2000c10151a */
[C---:B------:R-:W-:Y:S02]  /*9b60*/  LOP3.LUT R3, R0.reuse, 0x66, RZ, 0xfc, !PT ;  /* 0x0000006600037812 */ /* 0x040fe400078efcff */
[C---:B------:R-:W-:Y:S02]  /*9b70*/  LOP3.LUT R48, R0.reuse, 0x64, RZ, 0xfc, !PT ;  /* 0x0000006400307812 */ /* 0x040fe400078efcff */
[----:B--2---:R-:W-:Y:S01]  /*9b80*/  ISETP.LT.AND P5, PT, R3, UR6, !P0 ;  /* 0x0000000603007c0c */ /* 0x004fe2000c7a1270 */
[----:B------:R-:W2:Y:S01]  /*9b90*/  LDCU UR6, c[0x0][0x39c] ;  /* 0x00007380ff0677ac */ /* 0x000ea20008000800 */
[----:B----4-:R-:W-:Y:S02]  /*9ba0*/  LOP3.LUT R38, R0, 0x68, RZ, 0xfc, !PT ;  /* 0x0000006800267812 */ /* 0x010fe400078efcff */
[----:B-1----:R-:W-:Y:S01]  /*9bb0*/  LEA.HI.X.SX32 R29, R11, R8, 0x1, P6 ;  /* 0x000000080b1d7211 */ /* 0x002fe200030f0eff */
[C---:B------:R-:W-:Y:S01]  /*9bc0*/  IMAD R11, R9.reuse, 0x2, R11 ;  /* 0x00000002090b7824 */ /* 0x040fe200078e020b */
[----:B---3--:R-:W-:Y:S01]  /*9bd0*/  ISETP.LT.AND P6, PT, R48, UR5, !P0 ;  /* 0x0000000530007c0c */ /* 0x008fe2000c7c1270 */
[----:B------:R-:W1:Y:S01]  /*9be0*/  LDCU UR5, c[0x0][0x39c] ;  /* 0x00007380ff0577ac */ /* 0x000e620008000800 */
[----:B------:R-:W3:Y:S01]  /*9bf0*/  LDS.128 R48, [R10+UR13] ;  /* 0x0000000d0a307984 */ /* 0x000ee20008000c00 */
[----:B------:R-:W-:-:S03]  /*9c00*/  IMAD R3, R9, 0x2, R11 ;  /* 0x0000000209037824 */ /* 0x000fc600078e020b */
[----:B------:R4:W-:Y:S01]  /*9c10*/  @P1 STG.E.U16 desc[UR26][R28.64], R39 ;  /* 0x000000271c001986 */ /* 0x0009e2000c10151a */
[----:B------:R-:W-:-:S04]  /*9c20*/  LEA R30, P1, R11, R2, 0x1 ;  /* 0x000000020b1e7211 */ /* 0x000fc800078208ff */
[----:B------:R-:W-:Y:S01]  /*9c30*/  LEA.HI.X.SX32 R31, R11, R8, 0x1, P1 ;  /* 0x000000080b1f7211 */ /* 0x000fe200008f0eff */
[----:B------:R-:W-:Y:S01]  /*9c40*/  IMAD R11, R9, 0x2, R3 ;  /* 0x00000002090b7824 */ /* 0x000fe200078e0203 */
[----:B------:R-:W-:-:S04]  /*9c50*/  LEA R36, P1, R3, R2, 0x1 ;  /* 0x0000000203247211 */ /* 0x000fc800078208ff */
[----:B------:R-:W-:Y:S01]  /*9c60*/  LEA.HI.X.SX32 R37, R3, R8, 0x1, P1 ;  /* 0x0000000803257211 */ /* 0x000fe200008f0eff */
[----:B------:R-:W-:Y:S01]  /*9c70*/  IMAD R3, R9, 0x2, R11 ;  /* 0x0000000209037824 */ /* 0x000fe200078e020b */
[----:B----4-:R-:W-:Y:S02]  /*9c80*/  PRMT R29, R39, 0x7632, R29 ;  /* 0x00007632271d7816 */ /* 0x010fe4000000001d */
[----:B0-----:R-:W-:Y:S01]  /*9c90*/  ISETP.LT.AND P1, PT, R38, UR4, !P0 ;  /* 0x0000000426007c0c */ /* 0x001fe2000c721270 */
[----:B------:R-:W0:Y:S01]  /*9ca0*/  LDCU UR4, c[0x0][0x39c] ;  /* 0x00007380ff0477ac */ /* 0x000e220008000800 */
[----:B------:R-:W-:Y:S01]  /*9cb0*/  LOP3.LUT R38, R0, 0x6a, RZ, 0xfc, !PT ;  /* 0x0000006a00267812 */ /* 0x000fe200078efcff */
[----:B------:R4:W-:Y:S01]  /*9cc0*/  @P2 STG.E.U16 desc[UR26][R30.64], R29 ;  /* 0x0000001d1e002986 */ /* 0x0009e2000c10151a */
[----:B------:R-:W-:-:S03]  /*9cd0*/  LEA R28, P2, R11, R2, 0x1 ;  /* 0x000000020b1c7211 */ /* 0x000fc600078408ff */
[----:B------:R-:W-:Y:S01]  /*9ce0*/  @P3 STG.E.U16 desc[UR26][R36.64], R44 ;  /* 0x0000002c24003986 */ /* 0x000fe2000c10151a */
[----:B----4-:R-:W-:Y:S02]  /*9cf0*/  LEA.HI.X.SX32 R29, R11, R8, 0x1, P2 ;  /* 0x000000080b1d7211 */ /* 0x010fe400010f0eff */
[----:B------:R-:W-:Y:S02]  /*9d00*/  PRMT R31, R44, 0x7632, R31 ;  /* 0x000076322c1f7816 */ /* 0x000fe4000000001f */
[----:B------:R-:W-:Y:S02]  /*9d10*/  LEA R30, P3, R3, R2, 0x1 ;  /* 0x00000002031e7211 */ /* 0x000fe400078608ff */
[----:B------:R-:W-:Y:S01]  /*9d20*/  LOP3.LUT R11, R0, 0x6e, RZ, 0xfc, !PT ;  /* 0x0000006e000b7812 */ /* 0x000fe200078efcff */
[----:B------:R4:W-:Y:S01]  /*9d30*/  @P4 STG.E.U16 desc[UR26][R28.64], R31 ;  /* 0x0000001f1c004986 */ /* 0x0009e2000c10151a */
[----:B-1----:R-:W-:Y:S01]  /*9d40*/  ISETP.LT.AND P2, PT, R38, UR5, !P0 ;  /* 0x0000000526007c0c */ /* 0x002fe2000c741270 */
[----:B------:R-:W1:Y:S01]  /*9d50*/  LDCU UR5, c[0x0][0x39c] ;  /* 0x00007380ff0577ac */ /* 0x000e620008000800 */
[----:B0-----:R-:W-:-:S02]  /*9d60*/  ISETP.LT.AND P4, PT, R11, UR4, !P0 ;  /* 0x000000040b007c0c */ /* 0x001fc4000c781270 */
[----:B------:R-:W-:Y:S01]  /*9d70*/  LOP3.LUT R38, R0, 0x6c, RZ, 0xfc, !PT ;  /* 0x0000006c00267812 */ /* 0x000fe200078efcff */
[----:B------:R-:W0:Y:S01]  /*9d80*/  LDCU UR4, c[0x0][0x39c] ;  /* 0x00007380ff0477ac */ /* 0x000e220008000800 */
        /* <DEDUP_REMOVED lines=8> */
[----:B------:R-:W-:Y:S02]  /*9e10*/  LEA.HI.X.SX32 R37, R3, R8, 0x1, P6 ;  /* 0x0000000803257211 */ /* 0x000fe400030f0eff */
[C---:B------:R-:W-:Y:S02]  /*9e20*/  LEA R28, P6, R11.reuse, R2, 0x1 ;  /* 0x000000020b1c7211 */ /* 0x040fe400078c08ff */
[----:B------:R-:W-:Y:S02]  /*9e30*/  LOP3.LUT R3, R0, 0x70, RZ, 0xfc, !PT ;  /* 0x0000007000037812 */ /* 0x000fe400078efcff */
[----:B------:R-:W-:Y:S01]  /*9e40*/  LEA.HI.X.SX32 R29, R11, R8, 0x1, P6 ;  /* 0x000000080b1d7211 */ /* 0x000fe200030f0eff */
[----:B------:R-:W-:Y:S01]  /*9e50*/  IMAD R11, R9, 0x2, R11 ;  /* 0x00000002090b7824 */ /* 0x000fe200078e020b */
[----:B----4-:R-:W-:-:S05]  /*9e60*/  PRMT R31, R45, 0x7632, R31 ;  /* 0x000076322d1f7816 */ /* 0x010fca000000001f */
[----:B------:R4:W-:Y:S01]  /*9e70*/  @P5 STG.E.U16 desc[UR26][R36.64], R31 ;  /* 0x0000001f24005986 */ /* 0x0009e2000c10151a */
[----:B-1----:R-:W-:Y:S01]  /*9e80*/  ISETP.LT.AND P5, PT, R3, UR5, !P0 ;  /* 0x0000000503007c0c */ /* 0x002fe2000c7a1270 */
[----:B------:R-:W1:Y:S01]  /*9e90*/  LDCU UR5, c[0x0][0x39c] ;  /* 0x00007380ff0577ac */ /* 0x000e620008000800 */
[----:B------:R-:W-:Y:S01]  /*9ea0*/  IMAD R3, R9, 0x2, R11 ;  /* 0x0000000209037824 */ /* 0x000fe200078e020b */
[----:B------:R5:W-:Y:S01]  /*9eb0*/  @P1 STG.E.U16 desc[UR26][R28.64], R46 ;  /* 0x0000002e1c001986 */ /* 0x000be2000c10151a */
[----:B------:R-:W-:-:S04]  /*9ec0*/  LEA R30, P1, R11, R2, 0x1 ;  /* 0x000000020b1e7211 */ /* 0x000fc800078208ff */
[----:B----4-:R-:W-:Y:S02]  /*9ed0*/  LEA.HI.X.SX32 R31, R11, R8, 0x1, P1 ;  /* 0x000000080b1f7211 */ /* 0x010fe400008f0eff */
[----:B------:R-:W-:Y:S02]  /*9ee0*/  PRMT R37, R46, 0x7632, R37 ;  /* 0x000076322e257816 */ /* 0x000fe40000000025 */
[----:B------:R-:W-:Y:S02]  /*9ef0*/  LEA R36, P6, R3, R2, 0x1 ;  /* 0x0000000203247211 */ /* 0x000fe400078c08ff */
[----:B------:R-:W-:Y:S01]  /*9f00*/  LOP3.LUT R11, R0, 0x74, RZ, 0xfc, !PT ;  /* 0x00000074000b7812 */ /* 0x000fe200078efcff */
[----:B------:R4:W-:Y:S01]  /*9f10*/  @P2 STG.E.U16 desc[UR26][R30.64], R37 ;  /* 0x000000251e002986 */ /* 0x0009e2000c10151a */
[----:B0-----:R-:W-:Y:S01]  /*9f20*/  ISETP.LT.AND P1, PT, R38, UR4, !P0 ;  /* 0x0000000426007c0c */ /* 0x001fe2000c721270 */
[----:B------:R-:W0:Y:S01]  /*9f30*/  LDCU UR4, c[0x0][0x39c] ;  /* 0x00007380ff0477ac */ /* 0x000e220008000800 */
[----:B--2---:R-:W-:-:S02]  /*9f40*/  ISETP.LT.AND P2, PT, R11, UR6, !P0 ;  /* 0x000000060b007c0c */ /* 0x004fc4000c741270 */
[C---:B-----5:R-:W-:Y:S01]  /*9f50*/  LOP3.LUT R29, R0.reuse, 0x76, RZ, 0xfc, !PT ;  /* 0x00000076001d7812 */ /* 0x060fe200078efcff */
[----:B------:R-:W2:Y:S01]  /*9f60*/  LDCU UR6, c[0x0][0x39c] ;  /* 0x00007380ff0677ac */ /* 0x000ea20008000800 */
[----:B------:R-:W-:Y:S02]  /*9f70*/  LOP3.LUT R38, R0, 0x7a, RZ, 0xfc, !PT ;  /* 0x0000007a00267812 */ /* 0x000fe400078efcff */
[----:B----4-:R-:W-:Y:S01]  /*9f80*/  LEA.HI.X.SX32 R37, R3, R8, 0x1, P6 ;  /* 0x0000000803257211 */ /* 0x010fe200030f0eff */
[----:B------:R-:W-:-:S04]  /*9f90*/  IMAD R3, R9, 0x2, R3 ;  /* 0x0000000209037824 */ /* 0x000fc800078e0203 */
[----:B------:R-:W-:Y:S01]  /*9fa0*/  IMAD R11, R9, 0x2, R3 ;  /* 0x00000002090b7824 */ /* 0x000fe200078e0203 */
[----:B------:R-:W-:Y:S01]  /*9fb0*/  LEA R28, P6, R3, R2, 0x1 ;  /* 0x00000002031c7211 */ /* 0x000fe200078c08ff */
[----:B------:R4:W-:Y:S01]  /*9fc0*/  @P3 STG.E.U16 desc[UR26][R36.64], R47 ;  /* 0x0000002f24003986 */ /* 0x0009e2000c10151a */
[----:B-1----:R-:W-:Y:S01]  /*9fd0*/  ISETP.LT.AND P3, PT, R29, UR5, !P0 ;  /* 0x000000051d007c0c */ /* 0x002fe2000c761270 */
[----:B------:R-:W1:Y:S01]  /*9fe0*/  LDCU UR5, c[0x0][0x39c] ;  /* 0x00007380ff0577ac */ /* 0x000e620008000800 */
[----:B------:R-:W-:Y:S02]  /*9ff0*/  LEA.HI.X.SX32 R29, R3, R8, 0x1, P6 ;  /* 0x00000008031d7211 */ /* 0x000fe400030f0eff */
[C---:B------:R-:W-:Y:S02]  /*a000*/  LEA R30, P6, R11.reuse, R2, 0x1 ;  /* 0x000000020b1e7211 */ /* 0x040fe400078c08ff */
[----:B------:R-:W-:Y:S02]  /*a010*/  LOP3.LUT R3, R0, 0x78, RZ, 0xfc, !PT ;  /* 0x0000007800037812 */ /* 0x000fe400078efcff */
[----:B------:R-:W-:Y:S01]  /*a020*/  LEA.HI.X.SX32 R31, R11, R8, 0x1, P6 ;  /* 0x000000080b1f7211 */ /* 0x000fe200030f0eff */
[----:B------:R-:W-:Y:S01]  /*a030*/  IMAD R11, R9, 0x2, R11 ;  /* 0x00000002090b7824 */ /* 0x000fe200078e020b */
[----:B----4-:R-:W-:-:S05]  /*a040*/  PRMT R37, R47, 0x7632, R37 ;  /* 0x000076322f257816 */ /* 0x010fca0000000025 */
[----:B------:R4:W-:Y:S01]  /*a050*/  @P4 STG.E.U16 desc[UR26][R28.64], R37 ;  /* 0x000000251c004986 */ /* 0x0009e2000c10151a */
[----:B0-----:R-:W-:Y:S01]  /*a060*/  ISETP.LT.AND P4, PT, R3, UR4, !P0 ;  /* 0x0000000403007c0c */ /* 0x001fe2000c781270 */
[----:B------:R-:W0:Y:S01]  /*a070*/  LDCU UR4, c[0x0][0x39c] ;  /* 0x00007380ff0477ac */ /* 0x000e220008000800 */
[----:B------:R-:W-:Y:S01]  /*a080*/  IMAD R3, R9, 0x2, R11 ;  /* 0x0000000209037824 */ /* 0x000fe200078e020b */
[----:B---3--:R3:W-:Y:S01]  /*a090*/  @P5 STG.E.U16 desc[UR26][R30.64], R48 ;  /* 0x000000301e005986 */ /* 0x0087e2000c10151a */
[----:B------:R-:W-:-:S04]  /*a0a0*/  LEA R36, P5, R11, R2, 0x1 ;  /* 0x000000020b247211 */ /* 0x000fc800078a08ff */
[----:B----4-:R-:W-:Y:S02]  /*a0b0*/  LEA.HI.X.SX32 R37, R11, R8, 0x1, P5 ;  /* 0x000000080b257211 */ /* 0x010fe400028f0eff */
[----:B------:R-:W-:Y:S02]  /*a0c0*/  PRMT R29, R48, 0x7632, R29 ;  /* 0x00007632301d7816 */ /* 0x000fe4000000001d */
[----:B------:R-:W-:Y:S02]  /*a0d0*/  LEA R28, P6, R3, R2, 0x1 ;  /* 0x00000002031c7211 */ /* 0x000fe400078c08ff */
[----:B------:R-:W-:Y:S01]  /*a0e0*/  LOP3.LUT R11, R0, 0x7c, RZ, 0xfc, !PT ;  /* 0x0000007c000b7812 */ /* 0x000fe200078efcff */
[----:B------:R4:W-:Y:S01]  /*a0f0*/  @P1 STG.E.U16 desc[UR26][R36.64], R29 ;  /* 0x0000001d24001986 */ /* 0x0009e2000c10151a */
[----:B-1----:R-:W-:Y:S01]  /*a100*/  ISETP.LT.AND P5, PT, R38, UR5, !P0 ;  /* 0x0000000526007c0c */ /* 0x002fe2000c7a1270 */
[----:B------:R-:W1:Y:S01]  /*a110*/  LDCU UR5, c[0x0][0x39c] ;  /* 0x00007380ff0577ac */ /* 0x000e620008000800 */
[----:B--2---:R-:W-:-:S02]  /*a120*/  ISETP.LT.AND P1, PT, R11, UR6, !P0 ;  /* 0x000000060b007c0c */ /* 0x004fc4000c721270 */
[C---:B---3--:R-:W-:Y:S01]  /*a130*/  LOP3.LUT R31, R0.reuse, 0x7e, RZ, 0xfc, !PT ;  /* 0x0000007e001f7812 */ /* 0x048fe200078efcff */
[----:B------:R-:W2:Y:S01]  /*a140*/  LDCU UR6, c[0x0][0x39c] ;  /* 0x00007380ff0677ac */ /* 0x000ea20008000800 */
[----:B------:R-:W-:Y:S02]  /*a150*/  LOP3.LUT R38, R0, 0x82, RZ, 0xfc, !PT ;  /* 0x0000008200267812 */ /* 0x000fe400078efcff */
[----:B----4-:R-:W-:Y:S01]  /*a160*/  LEA.HI.X.SX32 R29, R3, R8, 0x1, P6 ;  /* 0x00000008031d7211 */ /* 0x010fe200030f0eff */
[----:B------:R-:W-:-:S04]  /*a170*/  IMAD R3, R9, 0x2, R3 ;  /* 0x0000000209037824 */ /* 0x000fc800078e0203 */
[----:B------:R-:W-:Y:S01]  /*a180*/  IMAD R11, R9, 0x2, R3 ;  /* 0x00000002090b7824 */ /* 0x000fe200078e0203 */
[----:B------:R-:W-:Y:S01]  /*a190*/  LEA R30, P6, R3, R2, 0x1 ;  /* 0x00000002031e7211 */ /* 0x000fe200078c08ff */
[----:B------:R3:W-:Y:S01]  /*a1a0*/  @P2 STG.E.U16 desc[UR26][R28.64], R49 ;  /* 0x000000311c002986 */ /* 0x0007e2000c10151a */
[----:B0-----:R-:W-:Y:S01]  /*a1b0*/  ISETP.LT.AND P2, PT, R31, UR4, !P0 ;  /* 0x000000041f007c0c */ /* 0x001fe2000c741270 */
[----:B------:R-:W0:Y:S01]  /*a1c0*/  LDCU UR4, c[0x0][0x39c] ;  /* 0x00007380ff0477ac */ /* 0x000e220008000800 */
[----:B------:R-:W-:Y:S02]  /*a1d0*/  LEA.HI.X.SX32 R31, R3, R8, 0x1, P6 ;  /* 0x00000008031f7211 */ /* 0x000fe400030f0eff */
[C---:B------:R-:W-:Y:S02]  /*a1e0*/  LEA R36, P6, R11.reuse, R2, 0x1 ;  /* 0x000000020b247211 */ /* 0x040fe400078c08ff */
[----:B------:R-:W-:Y:S02]  /*a1f0*/  LOP3.LUT R3, R0, 0x80, RZ, 0xfc, !PT ;  /* 0x0000008000037812 */ /* 0x000fe400078efcff */
[----:B------:R-:W-:Y:S01]  /*a200*/  LEA.HI.X.SX32 R37, R11, R8, 0x1, P6 ;  /* 0x000000080b257211 */ /* 0x000fe200030f0eff */
[----:B------:R-:W-:Y:S01]  /*a210*/  IMAD R11, R9, 0x2, R11 ;  /* 0x00000002090b7824 */ /* 0x000fe200078e020b */
[----:B---3--:R-:W-:-:S05]  /*a220*/  PRMT R29, R49, 0x7632, R29 ;  /* 0x00007632311d7816 */ /* 0x008fca000000001d */
[----:B------:R3:W-:Y:S01]  /*a230*/  @P3 STG.E.U16 desc[UR26][R30.64], R29 ;  /* 0x0000001d1e003986 */ /* 0x0007e2000c10151a */
[----:B-1----:R-:W-:Y:S01]  /*a240*/  ISETP.LT.AND P3, PT, R3, UR5, !P0 ;  /* 0x0000000503007c0c */ /* 0x002fe2000c761270 */
[----:B------:R-:W1:Y:S01]  /*a250*/  LDCU UR5, c[0x0][0x39c] ;  /* 0x00007380ff0577ac */ /* 0x000e620008000800 */
[----:B------:R-:W-:Y:S01]  /*a260*/  IMAD R3, R9, 0x2, R11 ;  /* 0x0000000209037824 */ /* 0x000fe200078e020b */
[----:B------:R4:W-:Y:S01]  /*a270*/  @P4 STG.E.U16 desc[UR26][R36.64], R50 ;  /* 0x0000003224004986 */ /* 0x0009e2000c10151a */
[----:B------:R-:W-:-:S04]  /*a280*/  LEA R28, P4, R11, R2, 0x1 ;  /* 0x000000020b1c7211 */ /* 0x000fc800078808ff */
[----:B---3--:R-:W-:Y:S02]  /*a290*/  LEA.HI.X.SX32 R29, R11, R8, 0x1, P4 ;  /* 0x000000080b1d7211 */ /* 0x008fe400020f0eff */
[----:B------:R-:W-:Y:S02]  /*a2a0*/  PRMT R31, R50, 0x7632, R31 ;  /* 0x00007632321f7816 */ /* 0x000fe4000000001f */
[----:B------:R-:W-:Y:S02]  /*a2b0*/  LEA R30, P6, R3, R2, 0x1 ;  /* 0x00000002031e7211 */ /* 0x000fe400078c08ff */
[----:B0-----:R-:W-:Y:S01]  /*a2c0*/  ISETP.LT.AND P4, PT, R38, UR4, !P0 ;  /* 0x0000000426007c0c */ /* 0x001fe2000c781270 */
[----:B------:R0:W-:Y:S01]  /*a2d0*/  @P5 STG.E.U16 desc[UR26][R28.64], R31 ;  /* 0x0000001f1c005986 */ /* 0x0001e2000c10151a */
[C---:B------:R-:W-:Y:S01]  /*a2e0*/  LOP3.LUT R11, R0.reuse, 0x84, RZ, 0xfc, !PT ;  /* 0x00000084000b7812 */ /* 0x040fe200078efcff */
[----:B------:R-:W3:Y:S01]  /*a2f0*/  LDCU UR4, c[0x0][0x39c] ;  /* 0x00007380ff0477ac */ /* 0x000ee20008000800 */
[----:B----4-:R-:W-:-:S02]  /*a300*/  LOP3.LUT R37, R0, 0x86, RZ, 0xfc, !PT ;  /* 0x0000008600257812 */ /* 0x010fc400078efcff */
[----:B--2---:R-:W-:Y:S01]  /*a310*/  ISETP.LT.AND P5, PT, R11, UR6, !P0 ;  /* 0x000000060b007c0c */ /* 0x004fe2000c7a1270 */
[----:B------:R-:W2:Y:S01]  /*a320*/  LDCU UR6, c[0x0][0x39c] ;  /* 0x00007380ff0677ac */ /* 0x000ea20008000800 */
[----:B------:R-:W-:Y:S02]  /*a330*/  LOP3.LUT R38, R0, 0x8a, RZ, 0xfc, !PT ;  /* 0x0000008a00267812 */ /* 0x000fe400078efcff */
[----:B0-----:R-:W-:Y:S01]  /*a340*/  LEA.HI.X.SX32 R31, R3, R8, 0x1, P6 ;  /* 0x00000008031f7211 */ /* 0x001fe200030f0eff */
        /* <DEDUP_REMOVED lines=11> */
[----:B0-----:R-:W-:-:S05]  /*a400*/  PRMT R31, R51, 0x7632, R31 ;  /* 0x00007632331f7816 */ /* 0x001fca000000001f */
[----:B------:R0:W-:Y:S01]  /*a410*/  @P2 STG.E.U16 desc[UR26][R36.64], R31 ;  /* 0x0000001f24002986 */ /* 0x0001e2000c10151a */
[----:B---3--:R-:W-:Y:S01]  /*a420*/  ISETP.LT.AND P2, PT, R3, UR4, !P0 ;  /* 0x0000000403007c0c */ /* 0x008fe2000c741270 */
[----:B------:R-:W-:Y:S01]  /*a430*/  IMAD R3, R9, 0x2, R11 ;  /* 0x0000000209037824 */ /* 0x000fe200078e020b */
[----:B------:R-:W3:Y:S01]  /*a440*/  LDCU UR4, c[0x0][0x39c] ;  /* 0x00007380ff0477ac */ /* 0x000ee20008000800 */
[----:B------:R4:W-:Y:S01]  /*a450*/  @P3 STG.E.U16 desc[UR26][R28.64], R4 ;  /* 0x000000041c003986 */ /* 0x0009e2000c10151a */
[-C--:B------:R-:W-:Y:S02]  /*a460*/  LEA R30, P3, R11, R2.reuse, 0x1 ;  /* 0x000000020b1e7211 */ /* 0x080fe400078608ff */
[----:B0-----:R-:W-:Y:S02]  /*a470*/  LEA R36, P6, R3, R2, 0x1 ;  /* 0x0000000203247211 */ /* 0x001fe400078c08ff */
[----:B------:R-:W-:Y:S02]  /*a480*/  LEA.HI.X.SX32 R31, R11, R8, 0x1, P3 ;  /* 0x000000080b1f7211 */ /* 0x000fe400018f0eff */
[----:B----4-:R-:W-:-:S02]  /*a490*/  PRMT R29, R4, 0x7632, R29 ;  /* 0x00007632041d7816 */ /* 0x010fc4000000001d */
[----:B-1----:R-:W-:Y:S01]  /*a4a0*/  ISETP.LT.AND P3, PT, R38, UR5, !P0 ;  /* 0x0000000526007c0c */ /* 0x002fe2000c761270 */
[----:B------:R-:W0:Y:S01]  /*a4b0*/  LDCU UR5, c[0x0][0x39c] ;  /* 0x00007380ff0577ac */ /* 0x000e220008000800 */
[----:B------:R-:W-:Y:S01]  /*a4c0*/  LEA.HI.X.SX32 R37, R3, R8, 0x1, P6 ;  /* 0x0000000803257211 */ /* 0x000fe200030f0eff */
[----:B------:R-:W-:Y:S01]  /*a4d0*/  IMAD R3, R9, 0x2, R3 ;  /* 0x0000000209037824 */ /* 0x000fe200078e0203 */
[C---:B------:R-:W-:Y:S01]  /*a4e0*/  LOP3.LUT R11, R0.reuse, 0x8c, RZ, 0xfc, !PT ;  /* 0x0000008c000b7812 */ /* 0x040fe200078efcff */
[----:B------:R1:W-:Y:S01]  /*a4f0*/  @P4 STG.E.U16 desc[UR26][R30.64], R29 ;  /* 0x0000001d1e004986 */ /* 0x0003e2000c10151a */
[----:B------:R-:W-:Y:S02]  /*a500*/  LOP3.LUT R4, R0, 0x8e, RZ, 0xfc, !PT ;  /* 0x0000008e00047812 */ /* 0x000fe400078efcff */
[----:B--2---:R-:W-:Y:S01]  /*a510*/  ISETP.LT.AND P4, PT, R11, UR6, !P0 ;  /* 0x000000060b007c0c */ /* 0x004fe2000c781270 */
[----:B------:R-:W-:Y:S01]  /*a520*/  IMAD R11, R9, 0x2, R3 ;  /* 0x00000002090b7824 */ /* 0x000fe200078e0203 */
[C---:B------:R-:W-:Y:S01]  /*a530*/  LEA R28, P6, R3.reuse, R2, 0x1 ;  /* 0x00000002031c7211 */ /* 0x040fe200078c08ff */
[----:B------:R2:W-:Y:S01]  /*a540*/  @P5 STG.E.U16 desc[UR26][R36.64], R5 ;  /* 0x0000000524005986 */ /* 0x0005e2000c10151a */
[----:B---3--:R-:W-:Y:S01]  /*a550*/  ISETP.LT.AND P5, PT, R4, UR4, !P0 ;  /* 0x0000000404007c0c */ /* 0x008fe2000c7a1270 */
[----:B------:R-:W3:Y:S01]  /*a560*/  LDCU UR4, c[0x0][0x39c] ;  /* 0x00007380ff0477ac */ /* 0x000ee20008000800 */
[----:B-1----:R-:W-:Y:S01]  /*a570*/  LEA.HI.X.SX32 R29, R3, R8, 0x1, P6 ;  /* 0x00000008031d7211 */ /* 0x002fe200030f0eff */
[----:B------:R-:W1:Y:S01]  /*a580*/  LDCU UR6, c[0x0][0x39c] ;  /* 0x00007380ff0677ac */ /* 0x000e620008000800 */
[----:B------:R-:W-:-:S02]  /*a590*/  LEA R30, P6, R11, R2, 0x1 ;  /* 0x000000020b1e7211 */ /* 0x000fc400078c08ff */
[C---:B------:R-:W-:Y:S02]  /*a5a0*/  LOP3.LUT R3, R0.reuse, 0x90, RZ, 0xfc, !PT ;  /* 0x0000009000037812 */ /* 0x040fe400078efcff */
[----:B--2---:R-:W-:Y:S02]  /*a5b0*/  PRMT R37, R5, 0x7632, R37 ;  /* 0x0000763205257816 */ /* 0x004fe40000000025 */
[----:B------:R-:W-:Y:S01]  /*a5c0*/  LEA.HI.X.SX32 R31, R11, R8, 0x1, P6 ;  /* 0x000000080b1f7211 */ /* 0x000fe200030f0eff */
[----:B------:R-:W-:Y:S01]  /*a5d0*/  IMAD R11, R9, 0x2, R11 ;  /* 0x00000002090b7824 */ /* 0x000fe200078e020b */
[----:B------:R-:W-:Y:S01]  /*a5e0*/  LOP3.LUT R36, R0, 0x92, RZ, 0xfc, !PT ;  /* 0x0000009200247812 */ /* 0x000fe200078efcff */
[----:B------:R2:W-:Y:S01]  /*a5f0*/  @P1 STG.E.U16 desc[UR26][R28.64], R37 ;  /* 0x000000251c001986 */ /* 0x0005e2000c10151a */
[----:B0-----:R-:W-:Y:S01]  /*a600*/  ISETP.LT.AND P1, PT, R3, UR5, !P0 ;  /* 0x0000000503007c0c */ /* 0x001fe2000c721270 */
[----:B------:R-:W0:Y:S01]  /*a610*/  LDCU UR5, c[0x0][0x39c] ;  /* 0x00007380ff0577ac */ /* 0x000e220008000800 */
[----:B------:R-:W-:Y:S01]  /*a620*/  IMAD R3, R9, 0x2, R11 ;  /* 0x0000000209037824 */ /* 0x000fe200078e020b */
[----:B------:R4:W-:Y:S01]  /*a630*/  @P2 STG.E.U16 desc[UR26][R30.64], R6 ;  /* 0x000000061e002986 */ /* 0x0009e2000c10151a */
[----:B------:R-:W-:-:S04]  /*a640*/  LEA R4, P2, R11, R2, 0x1 ;  /* 0x000000020b047211 */ /* 0x000fc800078408ff */
[----:B------:R-:W-:Y:S02]  /*a650*/  LEA.HI.X.SX32 R5, R11, R8, 0x1, P2 ;  /* 0x000000080b057211 */ /* 0x000fe400010f0eff */
[----:B------:R-:W-:Y:S02]  /*a660*/  LOP3.LUT R11, R0, 0x94, RZ, 0xfc, !PT ;  /* 0x00000094000b7812 */ /* 0x000fe400078efcff */
[----:B--2---:R-:W-:Y:S02]  /*a670*/  PRMT R29, R6, 0x7632, R29 ;  /* 0x00007632061d7816 */ /* 0x004fe4000000001d */
[----:B------:R-:W-:Y:S02]  /*a680*/  LEA R28, P6, R3, R2, 0x1 ;  /* 0x00000002031c7211 */ /* 0x000fe400078c08ff */
[----:B---3--:R-:W-:Y:S01]  /*a690*/  ISETP.LT.AND P2, PT, R36, UR4, !P0 ;  /* 0x0000000424007c0c */ /* 0x008fe2000c741270 */
[----:B------:R2:W-:Y:S01]  /*a6a0*/  @P3 STG.E.U16 desc[UR26][R4.64], R29 ;  /* 0x0000001d04003986 */ /* 0x0005e2000c10151a */
[----:B------:R-:W3:Y:S01]  /*a6b0*/  LDCU UR4, c[0x0][0x39c] ;  /* 0x00007380ff0477ac */ /* 0x000ee20008000800 */
[----:B----4-:R-:W-:-:S02]  /*a6c0*/  LOP3.LUT R6, R0, 0x96, RZ, 0xfc, !PT ;  /* 0x0000009600067812 */ /* 0x010fc400078efcff */
[----:B-1----:R-:W-:Y:S01]  /*a6d0*/  ISETP.LT.AND P3, PT, R11, UR6, !P0 ;  /* 0x000000060b007c0c */ /* 0x002fe2000c761270 */
[----:B------:R-:W1:Y:S01]  /*a6e0*/  LDCU UR6, c[0x0][0x39c] ;  /* 0x00007380ff0677ac */ /* 0x000e620008000800 */
[----:B--2---:R-:W-:Y:S01]  /*a6f0*/  LEA.HI.X.SX32 R29, R3, R8, 0x1, P6 ;  /* 0x00000008031d7211 */ /* 0x004fe200030f0eff */
[----:B------:R-:W-:-:S04]  /*a700*/  IMAD R3, R9, 0x2, R3 ;  /* 0x0000000209037824 */ /* 0x000fc800078e0203 */
[----:B------:R2:W-:Y:S01]  /*a710*/  @P4 STG.E.U16 desc[UR26][R28.64], R7 ;  /* 0x000000071c004986 */ /* 0x0005e2000c10151a */
[----:B------:R-:W-:Y:S01]  /*a720*/  LEA R30, P6, R3, R2, 0x1 ;  /* 0x00000002031e7211 */ /* 0x000fe200078c08ff */
[----:B------:R-:W-:Y:S01]  /*a730*/  IMAD R11, R9, 0x2, R3 ;  /* 0x00000002090b7824 */ /* 0x000fe200078e0203 */
[----:B0-----:R-:W-:Y:S01]  /*a740*/  ISETP.LT.AND P4, PT, R6, UR5, !P0 ;  /* 0x0000000506007c0c */ /* 0x001fe2000c781270 */
[----:B------:R-:W0:Y:S01]  /*a750*/  LDCU UR5, c[0x0][0x39c] ;  /* 0x00007380ff0577ac */ /* 0x000e220008000800 */
[----:B------:R-:W-:Y:S02]  /*a760*/  LEA.HI.X.SX32 R31, R3, R8, 0x1, P6 ;  /* 0x00000008031f7211 */ /* 0x000fe400030f0eff */
[C---:B------:R-:W-:Y:S02]  /*a770*/  LEA R4, P6, R11.reuse, R2, 0x1 ;  /* 0x000000020b047211 */ /* 0x040fe400078c08ff */
[----:B------:R-:W-:Y:S02]  /*a780*/  LOP3.LUT R3, R0, 0x98, RZ, 0xfc, !PT ;  /* 0x0000009800037812 */ /* 0x000fe400078efcff */
[----:B------:R-:W-:Y:S01]  /*a790*/  LEA.HI.X.SX32 R5, R11, R8, 0x1, P6 ;  /* 0x000000080b057211 */ /* 0x000fe200030f0eff */
[----:B------:R-:W-:Y:S01]  /*a7a0*/  IMAD R11, R9, 0x2, R11 ;  /* 0x00000002090b7824 */ /* 0x000fe200078e020b */
[----:B--2---:R-:W-:-:S02]  /*a7b0*/  PRMT R29, R7, 0x7632, R29 ;  /* 0x00007632071d7816 */ /* 0x004fc4000000001d */
[----:B------:R-:W-:-:S03]  /*a7c0*/  LOP3.LUT R28, R0, 0x9a, RZ, 0xfc, !PT ;  /* 0x0000009a001c7812 */ /* 0x000fc600078efcff */
[----:B------:R2:W-:Y:S01]  /*a7d0*/  @P5 STG.E.U16 desc[UR26][R30.64], R29 ;  /* 0x0000001d1e005986 */ /* 0x0005e2000c10151a */
[----:B---3--:R-:W-:Y:S01]  /*a7e0*/  ISETP.LT.AND P5, PT, R3, UR4, !P0 ;  /* 0x0000000403007c0c */ /* 0x008fe2000c7a1270 */
[----:B------:R-:W3:Y:S01]  /*a7f0*/  LDCU UR4, c[0x0][0x39c] ;  /* 0x00007380ff0477ac */ /* 0x000ee20008000800 */
[----:B------:R-:W-:Y:S01]  /*a800*/  IMAD R3, R9, 0x2, R11 ;  /* 0x0000000209037824 */ /* 0x000fe200078e020b */
[----:B------:R4:W-:Y:S01]  /*a810*/  @P1 STG.E.U16 desc[UR26][R4.64], R12 ;  /* 0x0000000c04001986 */ /* 0x0009e2000c10151a */
[----:B------:R-:W-:-:S04]  /*a820*/  LEA R6, P1, R11, R2, 0x1 ;  /* 0x000000020b067211 */ /* 0x000fc800078208ff */
[----:B------:R-:W-:Y:S02]  /*a830*/  LEA.HI.X.SX32 R7, R11, R8, 0x1, P1 ;  /* 0x000000080b077211 */ /* 0x000fe400008f0eff */
[----:B0-----:R-:W-:Y:S01]  /*a840*/  ISETP.LT.AND P1, PT, R28, UR5, !P0 ;  /* 0x000000051c007c0c */ /* 0x001fe2000c721270 */
[----:B------:R-:W0:Y:S01]  /*a850*/  LDCU UR5, c[0x0][0x39c] ;  /* 0x00007380ff0577ac */ /* 0x000e220008000800 */
[C---:B------:R-:W-:Y:S02]  /*a860*/  LEA R28, P6, R3.reuse, R2, 0x1 ;  /* 0x00000002031c7211 */ /* 0x040fe400078c08ff */
[----:B--2---:R-:W-:Y:S02]  /*a870*/  PRMT R31, R12, 0x7632, R31 ;  /* 0x000076320c1f7816 */ /* 0x004fe4000000001f */
[----:B------:R-:W-:Y:S01]  /*a880*/  LEA.HI.X.SX32 R29, R3, R8, 0x1, P6 ;  /* 0x00000008031d7211 */ /* 0x000fe200030f0eff */
[----:B------:R-:W-:Y:S01]  /*a890*/  IMAD R3, R9, 0x2, R3 ;  /* 0x0000000209037824 */ /* 0x000fe200078e0203 */
[C---:B------:R-:W-:Y:S01]  /*a8a0*/  LOP3.LUT R11, R0.reuse, 0x9c, RZ, 0xfc, !PT ;  /* 0x0000009c000b7812 */ /* 0x040fe200078efcff */
[----:B------:R2:W-:Y:S01]  /*a8b0*/  @P2 STG.E.U16 desc[UR26][R6.64], R31 ;  /* 0x0000001f06002986 */ /* 0x0005e2000c10151a */
[----:B----4-:R-:W-:-:S02]  /*a8c0*/  LOP3.LUT R5, R0, 0x9e, RZ, 0xfc, !PT ;  /* 0x0000009e00057812 */ /* 0x010fc400078efcff */
[----:B-1----:R-:W-:Y:S01]  /*a8d0*/  ISETP.LT.AND P2, PT, R11, UR6, !P0 ;  /* 0x000000060b007c0c */ /* 0x002fe2000c741270 */
[----:B------:R-:W-:Y:S01]  /*a8e0*/  IMAD R11, R9, 0x2, R3 ;  /* 0x00000002090b7824 */ /* 0x000fe200078e0203 */
[----:B------:R-:W-:Y:S01]  /*a8f0*/  LEA R4, P6, R3, R2, 0x1 ;  /* 0x0000000203047211 */ /* 0x000fe200078c08ff */
[----:B------:R1:W-:Y:S01]  /*a900*/  @P3 STG.E.U16 desc[UR26][R28.64], R13 ;  /* 0x0000000d1c003986 */ /* 0x0003e2000c10151a */
[----:B---3--:R-:W-:Y:S01]  /*a910*/  ISETP.LT.AND P3, PT, R5, UR4, !P0 ;  /* 0x0000000405007c0c */ /* 0x008fe2000c761270 */
[----:B------:R-:W3:Y:S01]  /*a920*/  LDCU UR4, c[0x0][0x39c] ;  /* 0x00007380ff0477ac */ /* 0x000ee20008000800 */
[----:B------:R-:W-:Y:S02]  /*a930*/  LEA.HI.X.SX32 R5, R3, R8, 0x1, P6 ;  /* 0x0000000803057211 */ /* 0x000fe400030f0eff */
[----:B------:R-:W-:Y:S01]  /*a940*/  LOP3.LUT R3, R0, 0xa0, RZ, 0xfc, !PT ;  /* 0x000000a000037812 */ /* 0x000fe200078efcff */
[----:B------:R-:W4:Y:S01]  /*a950*/  LDCU UR6, c[0x0][0x39c] ;  /* 0x00007380ff0677ac */ /* 0x000f220008000800 */
[----:B--2---:R-:W-:-:S04]  /*a960*/  LEA R6, P6, R11, R2, 0x1 ;  /* 0x000000020b067211 */ /* 0x004fc800078c08ff */
[----:B------:R-:W-:Y:S01]  /*a970*/  LEA.HI.X.SX32 R7, R11, R8, 0x1, P6 ;  /* 0x000000080b077211 */ /* 0x000fe200030f0eff */
[----:B------:R-:W-:Y:S01]  /*a980*/  IMAD R11, R9, 0x2, R11 ;  /* 0x00000002090b7824 */ /* 0x000fe200078e020b */
[----:B-1----:R-:W-:Y:S02]  /*a990*/  PRMT R29, R13, 0x7632, R29 ;  /* 0x000076320d1d7816 */ /* 0x002fe4000000001d */
[----:B------:R-:W-:-:S03]  /*a9a0*/  LOP3.LUT R28, R0, 0xa2, RZ, 0xfc, !PT ;  /* 0x000000a2001c7812 */ /* 0x000fc600078efcff */
        /* <DEDUP_REMOVED lines=8> */
[----:B-1----:R-:W-:Y:S02]  /*aa30*/  PRMT R5, R14, 0x7632, R5 ;  /* 0x000076320e057816 */ /* 0x002fe40000000005 */
[----:B------:R-:W-:Y:S02]  /*aa40*/  LEA R4, P6, R3, R2, 0x1 ;  /* 0x0000000203047211 */ /* 0x000fe400078c08ff */
[----:B---3--:R-:W-:Y:S01]  /*aa50*/  ISETP.LT.AND P5, PT, R28, UR4, !P0 ;  /* 0x000000041c007c0c */ /* 0x008fe2000c7a1270 */
[----:B------:R1:W-:Y:S01]  /*aa60*/  @P1 STG.E.U16 desc[UR26][R12.64], R5 ;  /* 0x000000050c001986 */ /* 0x0003e2000c10151a */
[----:B------:R-:W3:Y:S01]  /*aa70*/  LDCU UR4, c[0x0][0x39c] ;  /* 0x00007380ff0477ac */ /* 0x000ee20008000800 */
[----:B----4-:R-:W-:-:S02]  /*aa80*/  ISETP.LT.AND P1, PT, R11, UR6, !P0 ;  /* 0x000000060b007c0c */ /* 0x010fc4000c721270 */
[C---:B--2---:R-:W-:Y:S01]  /*aa90*/  LOP3.LUT R7, R0.reuse, 0xa6, RZ, 0xfc, !PT ;  /* 0x000000a600077812 */ /* 0x044fe200078efcff */
[----:B------:R-:W2:Y:S01]  /*aaa0*/  LDCU UR6, c[0x0][0x39c] ;  /* 0x00007380ff0677ac */ /* 0x000ea20008000800 */
[----:B------:R-:W-:Y:S02]  /*aab0*/  LOP3.LUT R14, R0, 0xaa, RZ, 0xfc, !PT ;  /* 0x000000aa000e7812 */ /* 0x000fe400078efcff */
[----:B-1----:R-:W-:Y:S01]  /*aac0*/  LEA.HI.X.SX32 R5, R3, R8, 0x1, P6 ;  /* 0x0000000803057211 */ /* 0x002fe200030f0eff */
        /* <DEDUP_REMOVED lines=11> */
[----:B-1----:R-:W-:-:S02]  /*ab80*/  PRMT R5, R15, 0x7632, R5 ;  /* 0x000076320f057816 */ /* 0x002fc40000000005 */
[----:B------:R-:W-:-:S03]  /*ab90*/  PRMT R15, R41, 0x7632, R15 ;  /* 0x00007632290f7816 */ /* 0x000fc6000000000f */
[----:B------:R1:W-:Y:S01]  /*aba0*/  @P3 STG.E.U16 desc[UR26][R6.64], R5 ;  /* 0x0000000506003986 */ /* 0x0003e2000c10151a */
[----:B---3--:R-:W-:Y:S01]  /*abb0*/  ISETP.LT.AND P3, PT, R3, UR4, !P0 ;  /* 0x0000000403007c0c */ /* 0x008fe2000c761270 */
[----:B------:R-:W3:Y:S01]  /*abc0*/  LDCU UR4, c[0x0][0x39c] ;  /* 0x00007380ff0477ac */ /* 0x000ee20008000800 */
[----:B------:R-:W-:Y:S01]  /*abd0*/  IMAD R3, R9, 0x2, R11 ;  /* 0x0000000209037824 */ /* 0x000fe200078e020b */
[----:B------:R4:W-:Y:S01]  /*abe0*/  @P4 STG.E.U16 desc[UR26][R12.64], R16 ;  /* 0x000000100c004986 */ /* 0x0009e2000c10151a */
[----:B------:R-:W-:-:S04]  /*abf0*/  LEA R4, P4, R11, R2, 0x1 ;  /* 0x000000020b047211 */ /* 0x000fc800078808ff */
[----:B-1----:R-:W-:Y:S02]  /*ac00*/  LEA.HI.X.SX32 R5, R11, R8, 0x1, P4 ;  /* 0x000000080b057211 */ /* 0x002fe400020f0eff */
[----:B------:R-:W-:Y:S02]  /*ac10*/  PRMT R7, R16, 0x7632, R7 ;  /* 0x0000763210077816 */ /* 0x000fe40000000007 */
[----:B------:R-:W-:Y:S02]  /*ac20*/  LEA R6, P6, R3, R2, 0x1 ;  /* 0x0000000203067211 */ /* 0x000fe400078c08ff */
[----:B------:R-:W-:Y:S01]  /*ac30*/  LOP3.LUT R11, R0, 0xac, RZ, 0xfc, !PT ;  /* 0x000000ac000b7812 */ /* 0x000fe200078efcff */
[----:B------:R1:W-:Y:S01]  /*ac40*/  @P5 STG.E.U16 desc[UR26][R4.64], R7 ;  /* 0x0000000704005986 */ /* 0x0003e2000c10151a */
[----:B0-----:R-:W-:Y:S01]  /*ac50*/  ISETP.LT.AND P4, PT, R14, UR5, !P0 ;  /* 0x000000050e007c0c */ /* 0x001fe2000c781270 */
[----:B------:R-:W0:Y:S01]  /*ac60*/  LDCU UR5, c[0x0][0x39c] ;  /* 0x00007380ff0577ac */ /* 0x000e220008000800 */
[----:B--2---:R-:W-:-:S02]  /*ac70*/  ISETP.LT.AND P5, PT, R11, UR6, !P0 ;  /* 0x000000060b007c0c */ /* 0x004fc4000c7a1270 */
[C---:B----4-:R-:W-:Y:S01]  /*ac80*/  LOP3.LUT R13, R0.reuse, 0xae, RZ, 0xfc, !PT ;  /* 0x000000ae000d7812 */ /* 0x050fe200078efcff */
[----:B------:R-:W2:Y:S01]  /*ac90*/  LDCU UR6, c[0x0][0x39c] ;  /* 0x00007380ff0677ac */ /* 0x000ea20008000800 */
[C---:B------:R-:W-:Y:S02]  /*aca0*/  LOP3.LUT R14, R0.reuse, 0xb2, RZ, 0xfc, !PT ;  /* 0x000000b2000e7812 */ /* 0x040fe400078efcff */
[----:B------:R-:W-:Y:S02]  /*acb0*/  LOP3.LUT R16, R0, 0xfe, RZ, 0xfc, !PT ;  /* 0x000000fe00107812 */ /* 0x000fe400078efcff */
[----:B-1----:R-:W-:Y:S01]  /*acc0*/  LEA.HI.X.SX32 R7, R3, R8, 0x1, P6 ;  /* 0x0000000803077211 */ /* 0x002fe200030f0eff */
[----:B------:R-:W-:-:S04]  /*acd0*/  IMAD R3, R9, 0x2, R3 ;  /* 0x0000000209037824 */ /* 0x000fc800078e0203 */
[----:B------:R-:W-:Y:S01]  /*ace0*/  IMAD R11, R9, 0x2, R3 ;  /* 0x00000002090b7824 */ /* 0x000fe200078e0203 */
[----:B------:R-:W-:Y:S01]  /*acf0*/  LEA R12, P6, R3, R2, 0x1 ;  /* 0x00000002030c7211 */ /* 0x000fe200078c08ff */
[----:B------:R1:W-:Y:S01]  /*ad00*/  @P1 STG.E.U16 desc[UR26][R6.64], R17 ;  /* 0x0000001106001986 */ /* 0x0003e2000c10151a */
[----:B---3--:R-:W-:Y:S01]  /*ad10*/  ISETP.LT.AND P1, PT, R13, UR4, !P0 ;  /* 0x000000040d007c0c */ /* 0x008fe2000c721270 */
[----:B------:R-:W3:Y:S01]  /*ad20*/  LDCU UR4, c[0x0][0x39c] ;  /* 0x00007380ff0477ac */ /* 0x000ee20008000800 */
[----:B------:R-:W-:Y:S02]  /*ad30*/  LEA.HI.X.SX32 R13, R3, R8, 0x1, P6 ;  /* 0x00000008030d7211 */ /* 0x000fe400030f0eff */
[C---:B------:R-:W-:Y:S02]  /*ad40*/  LEA R4, P6, R11.reuse, R2, 0x1 ;  /* 0x000000020b047211 */ /* 0x040fe400078c08ff */
[----:B------:R-:W-:Y:S02]  /*ad50*/  LOP3.LUT R3, R0, 0xb0, RZ, 0xfc, !PT ;  /* 0x000000b000037812 */ /* 0x000fe400078efcff */
[----:B------:R-:W-:Y:S01]  /*ad60*/  LEA.HI.X.SX32 R5, R11, R8, 0x1, P6 ;  /* 0x000000080b057211 */ /* 0x000fe200030f0eff */
[----:B------:R-:W-:Y:S01]  /*ad70*/  IMAD R11, R9, 0x2, R11 ;  /* 0x00000002090b7824 */ /* 0x000fe200078e020b */
[----:B-1----:R-:W-:-:S05]  /*ad80*/  PRMT R7, R17, 0x7632, R7 ;  /* 0x0000763211077816 */ /* 0x002fca0000000007 */
[----:B------:R1:W-:Y:S01]  /*ad90*/  @P2 STG.E.U16 desc[UR26][R12.64], R7 ;  /* 0x000000070c002986 */ /* 0x0003e2000c10151a */
[----:B0-----:R-:W-:Y:S01]  /*ada0*/  ISETP.LT.AND P2, PT, R3, UR5, !P0 ;  /* 0x0000000503007c0c */ /* 0x001fe2000c741270 */
[----:B------:R-:W0:Y:S01]  /*adb0*/  LDCU UR5, c[0x0][0x39c] ;  /* 0x00007380ff0577ac */ /* 0x000e220008000800 */
        /* <DEDUP_REMOVED lines=8> */
[----:B---3--:R-:W-:Y:S01]  /*ae40*/  ISETP.LT.AND P3, PT, R14, UR4, !P0 ;  /* 0x000000040e007c0c */ /* 0x008fe2000c761270 */
[----:B------:R-:W3:Y:S01]  /*ae50*/  LDCU UR4, c[0x0][0x39c] ;  /* 0x00007380ff0477ac */ /* 0x000ee20008000800 */
[----:B--2---:R-:W-:-:S02]  /*ae60*/  ISETP.LT.AND P4, PT, R11, UR6, !P0 ;  /* 0x000000060b007c0c */ /* 0x004fc4000c781270 */
[C---:B----4-:R-:W-:Y:S01]  /*ae70*/  LOP3.LUT R5, R0.reuse, 0xb6, RZ, 0xfc, !PT ;  /* 0x000000b600057812 */ /* 0x050fe200078efcff */
        /* <DEDUP_REMOVED lines=14> */
[----:B-1----:R-:W-:-:S05]  /*af60*/  PRMT R13, R19, 0x7632, R13 ;  /* 0x00007632130d7816 */ /* 0x002fca000000000d */
        /* <DEDUP_REMOVED lines=60> */
[----:B------:R1:W4:Y:S04]  /*b330*/  LDS.128 R20, [R10+UR13+0x800] ;  /* 0x0008000d0a147984 */ /* 0x0003280008000c00 */
[----:B------:R5:W-:Y:S01]  /*b340*/  @P4 STG.E.U16 desc[UR26][R12.64], R7 ;  /* 0x000000070c004986 */ /* 0x000be2000c10151a */
[----:B---3--:R-:W-:Y:S01]  /*b350*/  ISETP.LT.AND P4, PT, R3, UR4, !P0 ;  /* 0x0000000403007c0c */ /* 0x008fe2000c781270 */
[----:B------:R-:W3:Y:S01]  /*b360*/  LDCU UR4, c[0x0][0x39c] ;  /* 0x00007380ff0477ac */ /* 0x000ee20008000800 */
[----:B------:R-:W-:Y:S01]  /*b370*/  IMAD R3, R9, 0x2, R11 ;  /* 0x0000000209037824 */ /* 0x000fe200078e020b */
[----:B------:R0:W-:Y:S01]  /*b380*/  @P5 STG.E.U16 desc[UR26][R4.64], R24 ;  /* 0x0000001804005986 */ /* 0x0001e2000c10151a */
[----:B------:R-:W-:Y:S02]  /*b390*/  LEA R6, P5, R11, R2, 0x1 ;  /* 0x000000020b067211 */ /* 0x000fe400078a08ff */
[----:B-1----:R-:W-:-:S02]  /*b3a0*/  LOP3.LUT R10, R0, 0xf4, RZ, 0xfc, !PT ;  /* 0x000000f4000a7812 */ /* 0x002fc400078efcff */
[----:B-----5:R-:W-:Y:S02]  /*b3b0*/  LEA.HI.X.SX32 R7, R11, R8, 0x1, P5 ;  /* 0x000000080b077211 */ /* 0x020fe400028f0eff */
[----:B------:R-:W-:Y:S02]  /*b3c0*/  PRMT R13, R24, 0x7632, R13 ;  /* 0x00007632180d7816 */ /* 0x000fe4000000000d */
[----:B------:R-:W-:Y:S02]  /*b3d0*/  LEA R12, P6, R3, R2, 0x1 ;  /* 0x00000002030c7211 */ /* 0x000fe400078c08ff */
[----:B------:R-:W-:Y:S01]  /*b3e0*/  LOP3.LUT R11, R0, 0xcc, RZ, 0xfc, !PT ;  /* 0x000000cc000b7812 */ /* 0x000fe200078efcff */
[----:B------:R1:W-:Y:S01]  /*b3f0*/  @P1 STG.E.U16 desc[UR26][R6.64], R13 ;  /* 0x0000000d06001986 */ /* 0x0003e2000c10151a */
[----:B0-----:R-:W-:Y:S01]  /*b400*/  ISETP.LT.AND P5, PT, R14, UR5, !P0 ;  /* 0x000000050e007c0c */ /* 0x001fe2000c7a1270 */
[----:B------:R-:W0:Y:S01]  /*b410*/  LDCU UR5, c[0x0][0x39c] ;  /* 0x00007380ff0577ac */ /* 0x000e220008000800 */
[----:B--2---:R-:W-:-:S02]  /*b420*/  ISETP.LT.AND P1, PT, R11, UR6, !P0 ;  /* 0x000000060b007c0c */ /* 0x004fc4000c721270 */
[C---:B------:R-:W-:Y:S01]  /*b430*/  LOP3.LUT R5, R0.reuse, 0xce, RZ, 0xfc, !PT ;  /* 0x000000ce00057812 */ /* 0x040fe200078efcff */
        /* <DEDUP_REMOVED lines=29> */
[C---:B-----5:R-:W-:Y:S01]  /*b610*/  LOP3.LUT R7, R0.reuse, 0xd6, RZ, 0xfc, !PT ;  /* 0x000000d600077812 */ /* 0x060fe200078efcff */
        /* <DEDUP_REMOVED lines=101> */
[----:B------:R-:W-:Y:S01]  /*bc70*/  LOP3.LUT R3, R0, 0xf0, RZ, 0xfc, !PT ;  /* 0x000000f000037812 */ /* 0x000fe200078efcff */
[----:B------:R5:W-:Y:S01]  /*bc80*/  @P4 STG.E.U16 desc[UR26][R6.64], R15 ;  /* 0x0000000f06004986 */ /* 0x000be2000c10151a */
[----:B------:R-:W-:Y:S01]  /*bc90*/  LEA.HI.X.SX32 R13, R11, R8, 0x1, P6 ;  /* 0x000000080b0d7211 */ /* 0x000fe200030f0eff */
[----:B------:R-:W-:Y:S01]  /*bca0*/  IMAD R11, R9, 0x2, R11 ;  /* 0x00000002090b7824 */ /* 0x000fe200078e020b */
[----:B0-----:R-:W-:Y:S01]  /*bcb0*/  ISETP.LT.AND P4, PT, R3, UR5, !P0 ;  /* 0x0000000503007c0c */ /* 0x001fe2000c781270 */
[----:B------:R-:W0:Y:S02]  /*bcc0*/  LDCU UR5, c[0x0][0x39c] ;  /* 0x00007380ff0577ac */ /* 0x000e240008000800 */
[----:B------:R0:W-:Y:S01]  /*bcd0*/  @P5 STG.E.U16 desc[UR26][R12.64], R42 ;  /* 0x0000002a0c005986 */ /* 0x0001e2000c10151a */
[----:B-1----:R-:W-:Y:S01]  /*bce0*/  LEA R4, P5, R11, R2, 0x1 ;  /* 0x000000020b047211 */ /* 0x002fe200078a08ff */
[----:B------:R-:W-:-:S03]  /*bcf0*/  IMAD R3, R9, 0x2, R11 ;  /* 0x0000000209037824 */ /* 0x000fc600078e020b */
[----:B------:R-:W-:Y:S02]  /*bd00*/  LEA.HI.X.SX32 R5, R11, R8, 0x1, P5 ;  /* 0x000000080b057211 */ /* 0x000fe400028f0eff */
[----:B-----5:R-:W-:Y:S02]  /*bd10*/  PRMT R7, R42, 0x7632, R7 ;  /* 0x000076322a077816 */ /* 0x020fe40000000007 */
[----:B------:R-:W-:Y:S02]  /*bd20*/  LEA R6, P6, R3, R2, 0x1 ;  /* 0x0000000203067211 */ /* 0x000fe400078c08ff */
[----:B------:R-:W-:Y:S01]  /*bd30*/  LOP3.LUT R11, R0, 0xf6, RZ, 0xfc, !PT ;  /* 0x000000f6000b7812 */ /* 0x000fe200078efcff */
[----:B------:R1:W-:Y:S01]  /*bd40*/  @P1 STG.E.U16 desc[UR26][R4.64], R7 ;  /* 0x0000000704001986 */ /* 0x0003e2000c10151a */
[----:B--2---:R-:W-:Y:S01]  /*bd50*/  ISETP.LT.AND P1, PT, R10, UR6, !P0 ;  /* 0x000000060a007c0c */ /* 0x004fe2000c721270 */
[----:B------:R-:W2:Y:S01]  /*bd60*/  LDCU UR6, c[0x0][0x39c] ;  /* 0x00007380ff0677ac */ /* 0x000ea20008000800 */
[----:B---3--:R-:W-:-:S02]  /*bd70*/  ISETP.LT.AND P5, PT, R14, UR4, !P0 ;  /* 0x000000040e007c0c */ /* 0x008fc4000c7a1270 */
[----:B0-----:R-:W-:Y:S01]  /*bd80*/  LOP3.LUT R12, R0, 0xf8, RZ, 0xfc, !PT ;  /* 0x000000f8000c7812 */ /* 0x001fe200078efcff */
[----:B------:R-:W0:Y:S01]  /*bd90*/  LDCU UR4, c[0x0][0x39c] ;  /* 0x00007380ff0477ac */ /* 0x000e220008000800 */
[----:B-1----:R-:W-:Y:S01]  /*bda0*/  LEA.HI.X.SX32 R7, R3, R8, 0x1, P6 ;  /* 0x0000000803077211 */ /* 0x002fe200030f0eff */
[----:B------:R-:W-:-:S04]  /*bdb0*/  IMAD R3, R9, 0x2, R3 ;  /* 0x0000000209037824 */ /* 0x000fc800078e0203 */
[----:B------:R-:W-:Y:S01]  /*bdc0*/  IMAD R13, R9, 0x2, R3 ;  /* 0x00000002090d7824 */ /* 0x000fe200078e0203 */
[----:B------:R-:W-:Y:S01]  /*bdd0*/  LEA R10, P6, R3, R2, 0x1 ;  /* 0x00000002030a7211 */ /* 0x000fe200078c08ff */
[----:B------:R1:W-:Y:S01]  /*bde0*/  @P2 STG.E.U16 desc[UR26][R6.64], R43 ;  /* 0x0000002b06002986 */ /* 0x0003e2000c10151a */
[----:B------:R-:W-:Y:S01]  /*bdf0*/  ISETP.LT.AND P2, PT, R11, UR5, !P0 ;  /* 0x000000050b007c0c */ /* 0x000fe2000c741270 */
[----:B------:R-:W3:Y:S01]  /*be00*/  LDCU UR5, c[0x0][0x39c] ;  /* 0x00007380ff0577ac */ /* 0x000ee20008000800 */
[----:B------:R-:W-:Y:S01]  /*be10*/  LEA.HI.X.SX32 R11, R3, R8, 0x1, P6 ;  /* 0x00000008030b7211 */ /* 0x000fe200030f0eff */
[----:B------:R-:W-:Y:S01]  /*be20*/  IMAD R3, R9, 0x2, R13 ;  /* 0x0000000209037824 */ /* 0x000fe200078e020d */
[----:B------:R-:W-:-:S04]  /*be30*/  LEA R4, P6, R13, R2, 0x1 ;  /* 0x000000020d047211 */ /* 0x000fc800078c08ff */
[----:B------:R-:W-:Y:S01]  /*be40*/  LEA.HI.X.SX32 R5, R13, R8, 0x1, P6 ;  /* 0x000000080d057211 */ /* 0x000fe200030f0eff */
[----:B------:R-:W-:Y:S01]  /*be50*/  IMAD R13, R9, 0x2, R3 ;  /* 0x00000002090d7824 */ /* 0x000fe200078e0203 */
[----:B-1----:R-:W-:-:S03]  /*be60*/  PRMT R7, R43, 0x7632, R7 ;  /* 0x000076322b077816 */ /* 0x002fc60000000007 */
[----:B------:R-:W-:Y:S02]  /*be70*/  IMAD R15, R9, 0x2, R13 ;  /* 0x00000002090f7824 */ /* 0x000fe400078e020d */
[----:B------:R1:W-:Y:S01]  /*be80*/  @P3 STG.E.U16 desc[UR26][R10.64], R7 ;  /* 0x000000070a003986 */ /* 0x0003e2000c10151a */
[----:B0-----:R-:W-:Y:S01]  /*be90*/  ISETP.LT.AND P3, PT, R12, UR4, !P0 ;  /* 0x000000040c007c0c */ /* 0x001fe2000c761270 */
[----:B------:R-:W0:Y:S01]  /*bea0*/  LDCU UR4, c[0x0][0x39c] ;  /* 0x00007380ff0477ac */ /* 0x000e220008000800 */
[C---:B------:R-:W-:Y:S01]  /*beb0*/  LOP3.LUT R12, R0.reuse, 0xfa, RZ, 0xfc, !PT ;  /* 0x000000fa000c7812 */ /* 0x040fe200078efcff */
[----:B----4-:R4:W-:Y:S01]  /*bec0*/  @P4 STG.E.U16 desc[UR26][R4.64], R20 ;  /* 0x0000001404004986 */ /* 0x0109e2000c10151a */
[C---:B------:R-:W-:Y:S02]  /*bed0*/  LEA R6, P4, R3.reuse, R2, 0x1 ;  /* 0x0000000203067211 */ /* 0x040fe400078808ff */
[----:B------:R-:W-:Y:S02]  /*bee0*/  LOP3.LUT R0, R0, 0xfc, RZ, 0xfc, !PT ;  /* 0x000000fc00007812 */ /* 0x000fe400078efcff */
[----:B-1----:R-:W-:Y:S01]  /*bef0*/  LEA.HI.X.SX32 R7, R3, R8, 0x1, P4 ;  /* 0x0000000803077211 */ /* 0x002fe200020f0eff */
[----:B------:R-:W-:Y:S01]  /*bf00*/  IMAD R3, R9, 0x2, R15 ;  /* 0x0000000209037824 */ /* 0x000fe200078e020f */
[----:B---3--:R-:W-:-:S02]  /*bf10*/  ISETP.LT.AND P4, PT, R12, UR5, !P0 ;  /* 0x000000050c007c0c */ /* 0x008fc4000c781270 */
[----:B----4-:R-:W-:Y:S01]  /*bf20*/  PRMT R5, R20, 0x7632, R5 ;  /* 0x0000763214057816 */ /* 0x010fe20000000005 */
[----:B------:R-:W-:Y:S01]  /*bf30*/  IMAD R17, R9, 0x2, R3 ;  /* 0x0000000209117824 */ /* 0x000fe200078e0203 */
[----:B------:R-:W-:-:S03]  /*bf40*/  LEA R10, P6, R15, R2, 0x1 ;  /* 0x000000020f0a7211 */ /* 0x000fc600078c08ff */
[----:B------:R1:W-:Y:S01]  /*bf50*/  @P5 STG.E.U16 desc[UR26][R6.64], R5 ;  /* 0x0000000506005986 */ /* 0x0003e2000c10151a */
[----:B------:R-:W-:Y:S01]  /*bf60*/  LEA R4, P5, R13, R2, 0x1 ;  /* 0x000000020d047211 */ /* 0x000fe200078a08ff */
[----:B------:R-:W-:Y:S01]  /*bf70*/  IMAD R19, R9, 0x2, R17 ;  /* 0x0000000209137824 */ /* 0x000fe200078e0211 */
[----:B------:R-:W-:Y:S02]  /*bf80*/  LEA.HI.X.SX32 R11, R15, R8, 0x1, P6 ;  /* 0x000000080f0b7211 */ /* 0x000fe400030f0eff */
[----:B------:R-:W-:Y:S01]  /*bf90*/  LEA R14, P6, R17, R2, 0x1 ;  /* 0x00000002110e7211 */ /* 0x000fe200078c08ff */
[----:B------:R-:W-:-:S03]  /*bfa0*/  IMAD R9, R9, 0x2, R19 ;  /* 0x0000000209097824 */ /* 0x000fc600078e0213 */
[-C--:B------:R-:W-:Y:S02]  /*bfb0*/  LEA.HI.X.SX32 R15, R17, R8.reuse, 0x1, P6 ;  /* 0x00000008110f7211 */ /* 0x080fe400030f0eff */
[----:B-1----:R-:W-:Y:S02]  /*bfc0*/  LEA.HI.X.SX32 R5, R13, R8, 0x1, P5 ;  /* 0x000000080d057211 */ /* 0x002fe400028f0eff */
[----:B------:R-:W-:-:S03]  /*bfd0*/  LEA R12, P5, R3, R2, 0x1 ;  /* 0x00000002030c7211 */ /* 0x000fc600078a08ff */
[----:B------:R1:W-:Y:S01]  /*bfe0*/  @P1 STG.E.U16 desc[UR26][R4.64], R21 ;  /* 0x0000001504001986 */ /* 0x0003e2000c10151a */
[----:B------:R-:W-:Y:S02]  /*bff0*/  LEA.HI.X.SX32 R13, R3, R8, 0x1, P5 ;  /* 0x00000008030d7211 */ /* 0x000fe400028f0eff */
[-C--:B------:R-:W-:Y:S02]  /*c000*/  LEA R6, P5, R9, R2.reuse, 0x1 ;  /* 0x0000000209067211 */ /* 0x080fe400078a08ff */
[----:B------:R-:W-:Y:S02]  /*c010*/  LEA R2, P6, R19, R2, 0x1 ;  /* 0x0000000213027211 */ /* 0x000fe400078c08ff */
[----:B------:R-:W-:Y:S02]  /*c020*/  LEA.HI.X.SX32 R7, R9, R8, 0x1, P5 ;  /* 0x0000000809077211 */ /* 0x000fe400028f0eff */
[----:B--2---:R-:W-:Y:S02]  /*c030*/  ISETP.LT.AND P5, PT, R16, UR6, !P0 ;  /* 0x0000000610007c0c */ /* 0x004fe4000c7a1270 */
[----:B0-----:R-:W-:-:S02]  /*c040*/  ISETP.LT.AND P0, PT, R0, UR4, !P0 ;  /* 0x0000000400007c0c */ /* 0x001fc4000c701270 */
[----:B------:R-:W-:Y:S02]  /*c050*/  PRMT R0, R21, 0x7632, R0 ;  /* 0x0000763215007816 */ /* 0x000fe40000000000 */
[----:B-1----:R-:W-:Y:S02]  /*c060*/  PRMT R5, R22, 0x7632, R5 ;  /* 0x0000763216057816 */ /* 0x002fe40000000005 */
[----:B------:R-:W-:Y:S01]  /*c070*/  LEA.HI.X.SX32 R3, R19, R8, 0x1, P6 ;  /* 0x0000000813037211 */ /* 0x000fe200030f0eff */
[----:B------:R0:W-:Y:S01]  /*c080*/  @P2 STG.E.U16 desc[UR26][R10.64], R0 ;  /* 0x000000000a002986 */ /* 0x0001e2000c10151a */
[----:B------:R-:W-:-:S03]  /*c090*/  PRMT R8, R23, 0x7632, R8 ;  /* 0x0000763217087816 */ /* 0x000fc60000000008 */
[----:B------:R0:W-:Y:S04]  /*c0a0*/  @P3 STG.E.U16 desc[UR26][R12.64], R22 ;  /* 0x000000160c003986 */ /* 0x0001e8000c10151a */
[----:B------:R0:W-:Y:S04]  /*c0b0*/  @P4 STG.E.U16 desc[UR26][R14.64], R5 ;  /* 0x000000050e004986 */ /* 0x0001e8000c10151a */
[----:B------:R0:W-:Y:S04]  /*c0c0*/  @P0 STG.E.U16 desc[UR26][R2.64], R23 ;  /* 0x0000001702000986 */ /* 0x0001e8000c10151a */
[----:B------:R0:W-:Y:S01]  /*c0d0*/  @P5 STG.E.U16 desc[UR26][R6.64], R8 ;  /* 0x0000000806005986 */ /* 0x0001e2000c10151a */
[----:B------:R-:W-:Y:S06]  /*c0e0*/  BAR.SYNC.DEFER_BLOCKING 0x0 ;  /* 0x0000000000007b1d */ /* 0x000fec0000010000 */
[----:B------:R-:W-:Y:S05]  /*c0f0*/  BRA.U UP0, `(.L_x_13) ;  /* 0x0000000100a07547 */ /* 0x000fea000b800000 */
[----:B------:R-:W1:Y:S01]  /*c100*/  S2UR UR6, SR_CgaCtaId ;  /* 0x00000000000679c3 */ /* 0x000e620000008800 */
[----:B------:R-:W-:Y:S01]  /*c110*/  NOP ;  /* 0x0000000000007918 */ /* 0x000fe20000000000 */
[----:B------:R-:W-:Y:S01]  /*c120*/  UMOV UR4, 0x50 ;  /* 0x0000005000047882 */ /* 0x000fe20000000000 */
[----:B0-----:R-:W-:Y:S02]  /*c130*/  IMAD.U32 R0, RZ, RZ, UR12 ;  /* 0x0000000cff007e24 */ /* 0x001fe4000f8e00ff */
[----:B------:R-:W-:Y:S02]  /*c140*/  IMAD.MOV.U32 R3, RZ, RZ, 0xff ;  /* 0x000000ffff037424 */ /* 0x000fe400078e00ff */
[----:B------:R-:W-:Y:S01]  /*c150*/  IMAD.MOV.U32 R7, RZ, RZ, 0x1 ;  /* 0x00000001ff077424 */ /* 0x000fe200078e00ff */
[----:B------:R-:W-:-:S04]  /*c160*/  LOP3.LUT R0, R0, 0xffff, RZ, 0xc0, !PT ;  /* 0x0000ffff00007812 */ /* 0x000fc800078ec0ff */
[----:B------:R-:W-:-:S05]  /*c170*/  SHF.R.U32.HI R0, RZ, 0x5, R0 ;  /* 0x00000005ff007819 */ /* 0x000fca0000011600 */
[----:B------:R-:W-:Y:S01]  /*c180*/  VIADD R2, R0, 0x10 ;  /* 0x0000001000027836 */ /* 0x000fe20000000000 */
[----:B------:R-:W-:Y:S01]  /*c190*/  SHF.L.U32 R0, R3, R0, RZ ;  /* 0x0000000003007219 */ /* 0x000fe200000006ff */
[----:B-1----:R-:W-:-:S03]  /*c1a0*/  ULEA UR6, UR6, UR4, 0x18 ;  /* 0x0000000406067291 */ /* 0x002fc6000f8ec0ff */
[----:B------:R-:W-:-:S04]  /*c1b0*/  SHF.L.U32 R3, R7, R2, RZ ;  /* 0x0000000207037219 */ /* 0x000fc800000006ff */
[----:B------:R-:W-:Y:S02]  /*c1c0*/  LOP3.LUT R0, R3, R0, RZ, 0xfc, !PT ;  /* 0x0000000003007212 */ /* 0x000fe400078efcff */
[----:B------:R-:W0:Y:S02]  /*c1d0*/  LDS R5, [UR6] ;  /* 0x00000006ff057984 */ /* 0x000e240008000800 */
[C---:B------:R-:W-:Y:S02]  /*c1e0*/  LOP3.LUT R2, R0.reuse, 0xffff, RZ, 0xc0, !PT ;  /* 0x0000ffff00027812 */ /* 0x040fe400078ec0ff */
[----:B0-----:R-:W-:-:S04]  /*c1f0*/  LOP3.LUT R3, R0, 0xffff, R5, 0x80, !PT ;  /* 0x0000ffff00037812 */ /* 0x001fc800078e8005 */
[----:B------:R-:W-:-:S13]  /*c200*/  ISETP.NE.AND P0, PT, R3, R2, PT ;  /* 0x000000020300720c */ /* 0x000fda0003f05270 */
[----:B------:R-:W-:Y:S05]  /*c210*/  @P0 BRA `(.L_x_14) ;  /* 0x0000000000500947 */ /* 0x000fea0003800000 */
[----:B------:R-:W-:Y:S02]  /*c220*/  SHF.R.U32.HI R5, RZ, 0x10, R5 ;  /* 0x00000010ff057819 */ /* 0x000fe40000011605 */
[----:B------:R-:W-:-:S04]  /*c230*/  SHF.R.U32.HI R2, RZ, 0x10, R0 ;  /* 0x00000010ff027819 */ /* 0x000fc80000011600 */
[----:B------:R-:W-:-:S04]  /*c240*/  LOP3.LUT R5, R5, R2, RZ, 0xc0, !PT ;  /* 0x0000000205057212 */ /* 0x000fc800078ec0ff */
[----:B------:R-:W-:-:S13]  /*c250*/  ISETP.NE.AND P0, PT, R5, R2, PT ;  /* 0x000000020500720c */ /* 0x000fda0003f05270 */
[----:B------:R-:W-:Y:S05]  /*c260*/  @P0 BRA `(.L_x_15) ;  /* 0x0000000000300947 */ /* 0x000fea0003800000 */
[----:B------:R-:W-:Y:S01]  /*c270*/  R2UR UR4, R0 ;  /* 0x00000000000472ca */ /* 0x000fe200000e0000 */
[----:B------:R-:W-:Y:S01]  /*c280*/  VOTEU.ANY UR5, UPT, PT ;  /* 0x0000000000057886 */ /* 0x000fe200038e0100 */
[----:B------:R-:W0:Y:S01]  /*c290*/  S2R R0, SR_LANEID ;  /* 0x0000000000007919 */ /* 0x000e220000000000 */
[----:B------:R-:W-:-:S10]  /*c2a0*/  UFLO.U32 UR5, UR5 ;  /* 0x00000005000572bd */ /* 0x000fd400080e0000 */
[----:B------:R-:W-:-:S06]  /*c2b0*/  ULOP3.LUT UR4, URZ, UR4, URZ, 0x33, !UPT ;  /* 0x00000004ff047292 */ /* 0x000fcc000f8e33ff */
[----:B------:R-:W-:-:S04]  /*c2c0*/  IMAD.U32 R2, RZ, RZ, UR4 ;  /* 0x00000004ff027e24 */ /* 0x000fc8000f8e00ff */
[----:B------:R-:W1:Y:S02]  /*c2d0*/  REDUX UR7, R2 ;  /* 0x00000000020773c4 */ /* 0x000e640000000000 */
[----:B------:R2:W-:Y:S01]  /*c2e0*/  UTCATOMSWS.AND URZ, UR4 ;  /* 0x0000000400ff79e3 */ /* 0x0005e20008000000 */
[----:B0-----:R-:W-:Y:S01]  /*c2f0*/  ISETP.EQ.U32.AND P0, PT, R0, UR5, PT ;  /* 0x0000000500007c0c */ /* 0x001fe2000bf02070 */
[----:B-1----:R-:W-:-:S12]  /*c300*/  IMAD.U32 R0, RZ, RZ, UR7 ;  /* 0x00000007ff007e24 */ /* 0x002fd8000f8e00ff */
[----:B------:R2:W-:Y:S01]  /*c310*/  @P0 ATOMS.AND RZ, [UR6], R0 ;  /* 0x00000000ffff098c */ /* 0x0005e2000a800006 */
[----:B------:R-:W-:Y:S05]  /*c320*/  BRA `(.L_x_13) ;  /* 0x0000000000147947 */ /* 0x000fea0003800000 */
.L_x_15:
[----:B------:R-:W-:-:S07]  /*c330*/  MOV R2, 0xc350 ;  /* 0x0000c35000027802 */ /* 0x000fce0000000f00 */
[----:B------:R-:W-:Y:S05]  /*c340*/  CALL.REL.NOINC `($__internal_0_$__cuda_sm10x_tcgen05_guardrail_trap_col_being_dealloced_not_returned_by_alloc) ;  /* 0x00000000002c7944 */ /* 0x000fea0003c00000 */
[----:B------:R-:W-:Y:S05]  /*c350*/  BRA `(.L_x_13) ;  /* 0x0000000000087947 */ /* 0x000fea0003800000 */
.L_x_14:
[----:B------:R-:W-:-:S07]  /*c360*/  MOV R2, 0xc380 ;  /* 0x0000c38000027802 */ /* 0x000fce0000000f00 */
[----:B------:R-:W-:Y:S05]  /*c370*/  CALL.REL.NOINC `($__internal_2_$__cuda_sm10x_tcgen05_guardrail_trap_unallocated_columns_being_dealloced) ;  /* 0x0000000000387944 */ /* 0x000fea0003c00000 */
.L_x_13:
[----:B------:R-:W-:Y:S01]  /*c380*/  NOP ;  /* 0x0000000000007918 */ /* 0x000fe20000000000 */
[----:B--2---:R-:W-:Y:S05]  /*c390*/  EXIT ;  /* 0x000000000000794d */ /* 0x004fea0003800000 */
.L_x_8:
[----:B------:R-:W0:Y:S02]  /*c3a0*/  SYNCS.PHASECHK.TRANS64.TRYWAIT P0, [UR15], R178 ;  /* 0x000000b2ff0075a7 */ /* 0x000e24000800110f */
[----:B0-----:R-:W-:Y:S05]  /*c3b0*/  @!P0 BRA `(.L_x_8) ;  /* 0xfffffffc00f88947 */ /* 0x001fea000383ffff */
[----:B------:R-:W-:Y:S05]  /*c3c0*/  BRA `(.L_x_16) ;  /* 0xffffffa000907947 */ /* 0x000fea000383ffff */
.L_x_12:
[----:B------:R-:W0:Y:S02]  /*c3d0*/  SYNCS.PHASECHK.TRANS64.TRYWAIT P0, [UR15], R4 ;  /* 0x00000004ff0075a7 */ /* 0x000e24000800110f */
[----:B0-----:R-:W-:Y:S05]  /*c3e0*/  @!P0 BRA `(.L_x_12) ;  /* 0xfffffffc00f88947 */ /* 0x001fea000383ffff */
[----:B------:R-:W-:Y:S05]  /*c3f0*/  BRA `(.L_x_11) ;  /* 0xffffffb800707947 */ /* 0x000fea000383ffff */
        .weak           $__internal_0_$__cuda_sm10x_tcgen05_guardrail_trap_col_being_dealloced_not_returned_by_alloc
        .type           $__internal_0_$__cuda_sm10x_tcgen05_guardrail_trap_col_being_dealloced_not_returned_by_alloc,@function
        .size           $__internal_0_$__cuda_sm10x_tcgen05_guardrail_trap_col_being_dealloced_not_returned_by_alloc,($__internal_1_$__cuda_sm10x_tcgen05_guardrail_trap_phase_invalid_during_alloc - $__internal_0_$__cuda_sm10x_tcgen05_guardrail_trap_col_being_dealloced_not_returned_by_alloc)
$__internal_0_$__cuda_sm10x_tcgen05_guardrail_trap_col_being_dealloced_not_returned_by_alloc:
[----:B------:R-:W-:Y:S05]  /*c400*/  BPT.TRAP 0x1 ;  /* 0x000000040000795c */ /* 0x000fea0000300000 */
[----:B------:R-:W-:-:S04]  /*c410*/  IMAD.MOV.U32 R3, RZ, RZ, 0x0 ;  /* 0x00000000ff037424 */ /* 0x000fc800078e00ff */
[----:B------:R-:W-:Y:S05]  /*c420*/  RET.REL.NODEC R2 `(matmul_kernel) ;  /* 0xffffff3802f47950 */ /* 0x000fea0003c3ffff */
        .weak           $__internal_1_$__cuda_sm10x_tcgen05_guardrail_trap_phase_invalid_during_alloc
        .type           $__internal_1_$__cuda_sm10x_tcgen05_guardrail_trap_phase_invalid_during_alloc,@function
        .size           $__internal_1_$__cuda_sm10x_tcgen05_guardrail_trap_phase_invalid_during_alloc,($__internal_2_$__cuda_sm10x_tcgen05_guardrail_trap_unallocated_columns_being_dealloced - $__internal_1_$__cuda_sm10x_tcgen05_guardrail_trap_phase_invalid_during_alloc)
$__internal_1_$__cuda_sm10x_tcgen05_guardrail_trap_phase_invalid_during_alloc:
[----:B------:R-:W-:Y:S05]  /*c430*/  BPT.TRAP 0x1 ;  /* 0x000000040000795c */ /* 0x000fea0000300000 */
[----:B------:R-:W-:-:S04]  /*c440*/  IMAD.MOV.U32 R3, RZ, RZ, 0x0 ;  /* 0x00000000ff037424 */ /* 0x000fc800078e00ff */
[----:B------:R-:W-:Y:S05]  /*c450*/  RET.REL.NODEC R2 `(matmul_kernel) ;  /* 0xffffff3802e87950 */ /* 0x000fea0003c3ffff */
        .weak           $__internal_2_$__cuda_sm10x_tcgen05_guardrail_trap_unallocated_columns_being_dealloced
        .type           $__internal_2_$__cuda_sm10x_tcgen05_guardrail_trap_unallocated_columns_being_dealloced,@function
        .size           $__internal_2_$__cuda_sm10x_tcgen05_guardrail_trap_unallocated_columns_being_dealloced,(.L_x_20 - $__internal_2_$__cuda_sm10x_tcgen05_guardrail_trap_unallocated_columns_being_dealloced)
$__internal_2_$__cuda_sm10x_tcgen05_guardrail_trap_unallocated_columns_being_dealloced:
[----:B------:R-:W-:Y:S05]  /*c460*/  BPT.TRAP 0x1 ;  /* 0x000000040000795c */ /* 0x000fea0000300000 */
[----:B------:R-:W-:-:S04]  /*c470*/  IMAD.MOV.U32 R3, RZ, RZ, 0x0 ;  /* 0x00000000ff037424 */ /* 0x000fc800078e00ff */
[----:B------:R-:W-:Y:S05]  /*c480*/  RET.REL.NODEC R2 `(matmul_kernel) ;  /* 0xffffff3802dc7950 */ /* 0x000fea0003c3ffff */
.L_x_17:
[----:B------:R-:W-:-:S00]  /*c490*/  BRA `(.L_x_17) ;  /* 0xfffffffc00fc7947 */ /* 0x000fc0000383ffff */
[----:B------:R-:W-:-:S00]  /*c4a0*/  NOP ;  /* 0x0000000000007918 */ /* 0x000fc00000000000 */
        /* <DEDUP_REMOVED lines=13> */
.L_x_20:


//--------------------- .nv.shared.matmul_kernel  --------------------------
	.section	.nv.shared.matmul_kernel,"aw",@nobits
	.sectionflags	@""
	.align	16
	.zero		1024


//--------------------- .nv.shared.reserved.0     --------------------------
	.section	.nv.shared.reserved.0,"aw",@nobits
	.align	8
	.weak		__nv_reservedSMEM_offset_0_alias
	.size		__nv_reservedSMEM_offset_0_alias, 0, 64
	.other		__nv_reservedSMEM_offset_0_alias,@"STO_CUDA_RESERVED_SHARED STV_DEFAULT"
__nv_reservedSMEM_offset_0_alias:
	.zero		0
.nv.shared.reserved.0:
	.zero		64
	.weak		__nv_reservedSMEM_allocation_phase
	.type		__nv_reservedSMEM_allocation_phase,@object
	.size		__nv_reservedSMEM_allocation_phase,(.L_0 - __nv_reservedSMEM_allocation_phase)
__nv_reservedSMEM_allocation_phase:
	.zero		1
.L_0:
	.zero		7
	.weak		__nv_reservedSMEM_devtool_atexit_pc
	.type		__nv_reservedSMEM_devtool_atexit_pc,@object
	.size		__nv_reservedSMEM_devtool_atexit_pc,(__nv_reservedSMEM_allocation_mask - __nv_reservedSMEM_devtool_atexit_pc)
__nv_reservedSMEM_devtool_atexit_pc:
	.zero		8
	.weak		__nv_reservedSMEM_allocation_mask
	.type		__nv_reservedSMEM_allocation_mask,@object
	.size		__nv_reservedSMEM_allocation_mask,(.L_2 - __nv_reservedSMEM_allocation_mask)
__nv_reservedSMEM_allocation_mask:
	.zero		4
.L_2:


//--------------------- .nv.constant0.matmul_kernel --------------------------
	.section	.nv.constant0.matmul_kernel,"a",@progbits
	.sectionflags	@""
	.align	4
.nv.constant0.matmul_kernel:
	.zero		976


//--------------------- SYMBOLS --------------------------

	.type		.nv.reservedSmem.offset0,@object
	.size		.nv.reservedSmem.offset0,0x4
	.type		.nv.reservedSmem.cap,@object
	.size		.nv.reservedSmem.cap,0x4
